	.headerflags	@"EF_CUDA_TEXMODE_UNIFIED EF_CUDA_64BIT_ADDRESS EF_CUDA_ACCELERATORS EF_CUDA_SM90 EF_CUDA_VIRTUAL_SM(EF_CUDA_SM90)"
	.elftype	@"ET_EXEC"


//--------------------- .nv.info                  --------------------------
	.section	.nv.info,"",@"SHT_CUDA_INFO"
	.align	4


	//----- nvinfo : EIATTR_REGCOUNT
	.align		4
        /*0000*/ 	.byte	0x04, 0x2f
        /*0002*/ 	.short	(.L_1 - .L_0)
	.align		4
.L_0:
        /*0004*/ 	.word	index@(matmul_kernel)
        /*0008*/ 	.word	0x000000ca


	//----- nvinfo : EIATTR_FRAME_SIZE
	.align		4
.L_1:
        /*000c*/ 	.byte	0x04, 0x11
        /*000e*/ 	.short	(.L_3 - .L_2)
	.align		4
.L_2:
        /*0010*/ 	.word	index@(matmul_kernel)
        /*0014*/ 	.word	0x00000000


	//----- nvinfo : EIATTR_MIN_STACK_SIZE
	.align		4
.L_3:
        /*0018*/ 	.byte	0x04, 0x12
        /*001a*/ 	.short	(.L_5 - .L_4)
	.align		4
.L_4:
        /*001c*/ 	.word	index@(matmul_kernel)
        /*0020*/ 	.word	0x00000000
.L_5:


//--------------------- .nv.info.matmul_kernel    --------------------------
	.section	.nv.info.matmul_kernel,"",@"SHT_CUDA_INFO"
	.sectionflags	@""
	.align	4


	//----- nvinfo : EIATTR_CUDA_API_VERSION
	.align		4
        /*0000*/ 	.byte	0x04, 0x37
        /*0002*/ 	.short	(.L_7 - .L_6)
.L_6:
        /*0004*/ 	.word	0x00000080


	//----- nvinfo : EIATTR_KPARAM_INFO
	.align		4
.L_7:
        /*0008*/ 	.byte	0x04, 0x17
        /*000a*/ 	.short	(.L_9 - .L_8)
.L_8:
        /*000c*/ 	.word	0x00000000
        /*0010*/ 	.short	0x0008
        /*0012*/ 	.short	0x0030
        /*0014*/ 	.byte	0x00, 0xf4, 0x21, 0x00


	//----- nvinfo : EIATTR_KPARAM_INFO
	.align		4
.L_9:
        /*0018*/ 	.byte	0x04, 0x17
        /*001a*/ 	.short	(.L_11 - .L_10)
.L_10:
        /*001c*/ 	.word	0x00000000
        /*0020*/ 	.short	0x0007
        /*0022*/ 	.short	0x0028
        /*0024*/ 	.byte	0x00, 0xf0, 0x11, 0x00


	//----- nvinfo : EIATTR_KPARAM_INFO
	.align		4
.L_11:
        /*0028*/ 	.byte	0x04, 0x17
        /*002a*/ 	.short	(.L_13 - .L_12)
.L_12:
        /*002c*/ 	.word	0x00000000
        /*0030*/ 	.short	0x0006
        /*0032*/ 	.short	0x0024
        /*0034*/ 	.byte	0x00, 0xf0, 0x11, 0x00


	//----- nvinfo : EIATTR_KPARAM_INFO
	.align		4
.L_13:
        /*0038*/ 	.byte	0x04, 0x17
        /*003a*/ 	.short	(.L_15 - .L_14)
.L_14:
        /*003c*/ 	.word	0x00000000
        /*0040*/ 	.short	0x0005
        /*0042*/ 	.short	0x0020
        /*0044*/ 	.byte	0x00, 0xf0, 0x11, 0x00


	//----- nvinfo : EIATTR_KPARAM_INFO
	.align		4
.L_15:
        /*0048*/ 	.byte	0x04, 0x17
        /*004a*/ 	.short	(.L_17 - .L_16)
.L_16:
        /*004c*/ 	.word	0x00000000
        /*0050*/ 	.short	0x0004
        /*0052*/ 	.short	0x001c
        /*0054*/ 	.byte	0x00, 0xf0, 0x11, 0x00


	//----- nvinfo : EIATTR_KPARAM_INFO
	.align		4
.L_17:
        /*0058*/ 	.byte	0x04, 0x17
        /*005a*/ 	.short	(.L_19 - .L_18)
.L_18:
        /*005c*/ 	.word	0x00000000
        /*0060*/ 	.short	0x0003
        /*0062*/ 	.short	0x0018
        /*0064*/ 	.byte	0x00, 0xf0, 0x11, 0x00


	//----- nvinfo : EIATTR_KPARAM_INFO
	.align		4
.L_19:
        /*0068*/ 	.byte	0x04, 0x17
        /*006a*/ 	.short	(.L_21 - .L_20)
.L_20:
        /*006c*/ 	.word	0x00000000
        /*0070*/ 	.short	0x0002
        /*0072*/ 	.short	0x0010
        /*0074*/ 	.byte	0x00, 0xf4, 0x21, 0x00


	//----- nvinfo : EIATTR_KPARAM_INFO
	.align		4
.L_21:
        /*0078*/ 	.byte	0x04, 0x17
        /*007a*/ 	.short	(.L_23 - .L_22)
.L_22:
        /*007c*/ 	.word	0x00000000
        /*0080*/ 	.short	0x0001
        /*0082*/ 	.short	0x0008
        /*0084*/ 	.byte	0x00, 0xf4, 0x21, 0x00


	//----- nvinfo : EIATTR_KPARAM_INFO
	.align		4
.L_23:
        /*0088*/ 	.byte	0x04, 0x17
        /*008a*/ 	.short	(.L_25 - .L_24)
.L_24:
        /*008c*/ 	.word	0x00000000
        /*0090*/ 	.short	0x0000
        /*0092*/ 	.short	0x0000
        /*0094*/ 	.byte	0x00, 0xf4, 0x21, 0x00


	//----- nvinfo : EIATTR_SPARSE_MMA_MASK
	.align		4
.L_25:
        /*0098*/ 	.byte	0x03, 0x50
        /*009a*/ 	.short	0x0000


	//----- nvinfo : EIATTR_MAXREG_COUNT
	.align		4
        /*009c*/ 	.byte	0x03, 0x1b
        /*009e*/ 	.short	0x00ff


	//----- nvinfo : EIATTR_EXIT_INSTR_OFFSETS
	.align		4
        /*00a0*/ 	.byte	0x04, 0x1c
        /*00a2*/ 	.short	(.L_27 - .L_26)


	//   ....[0]....
.L_26:
        /*00a4*/ 	.word	0x000037d0


	//   ....[1]....
        /*00a8*/ 	.word	0x00003840


	//----- nvinfo : EIATTR_REQNTID
	.align		4
.L_27:
        /*00ac*/ 	.byte	0x04, 0x10
        /*00ae*/ 	.short	(.L_29 - .L_28)
.L_28:
        /*00b0*/ 	.word	0x00000100
        /*00b4*/ 	.word	0x00000001
        /*00b8*/ 	.word	0x00000001


	//----- nvinfo : EIATTR_CBANK_PARAM_SIZE
	.align		4
.L_29:
        /*00bc*/ 	.byte	0x03, 0x19
        /*00be*/ 	.short	0x0038


	//----- nvinfo : EIATTR_PARAM_CBANK
	.align		4
        /*00c0*/ 	.byte	0x04, 0x0a
        /*00c2*/ 	.short	(.L_31 - .L_30)
	.align		4
.L_30:
        /*00c4*/ 	.word	index@(.nv.constant0.matmul_kernel)
        /*00c8*/ 	.short	0x0210
        /*00ca*/ 	.short	0x0038


	//----- nvinfo : EIATTR_SW_WAR
	.align		4
.L_31:
        /*00cc*/ 	.byte	0x04, 0x36
        /*00ce*/ 	.short	(.L_33 - .L_32)
.L_32:
        /*00d0*/ 	.word	0x00000008
.L_33:


//--------------------- .nv.callgraph             --------------------------
	.section	.nv.callgraph,"",@"SHT_CUDA_CALLGRAPH"
	.align	4
	.sectionentsize	8
	.align		4
        /*0000*/ 	.word	0x00000000
	.align		4
        /*0004*/ 	.word	0xffffffff
	.align		4
        /*0008*/ 	.word	0x00000000
	.align		4
        /*000c*/ 	.word	0xfffffffe
	.align		4
        /*0010*/ 	.word	0x00000000
	.align		4
        /*0014*/ 	.word	0xfffffffd
	.align		4
        /*0018*/ 	.word	0x00000000
	.align		4
        /*001c*/ 	.word	0xfffffffc


//--------------------- .text.matmul_kernel       --------------------------
	.section	.text.matmul_kernel,"ax",@progbits
	.sectionflags	@"SHF_BARRIERS=1"
	.align	128
        .global         matmul_kernel
        .type           matmul_kernel,@function
        .size           matmul_kernel,(.L_x_3 - matmul_kernel)
        .other          matmul_kernel,@"STO_CUDA_ENTRY STV_DEFAULT"
matmul_kernel:
.text.matmul_kernel:
[----:B------:R-:W1:Y:S08]  /*0000*/  LDC R1, c[0x0][0x28] ;  /* 0x00000a00ff017b82 */ /* 0x000e700000000800 */
[----:B------:R-:W2:Y:S01]  /*0010*/  LDC R67, c[0x0][0x228] ;  /* 0x00008a00ff437b82 */ /* 0x000ea20000000800 */
[----:B------:R-:W3:Y:S01]  /*0020*/  S2R R5, SR_CTAID.X ;  /* 0x0000000000057919 */ /* 0x000ee20000002500 */
[----:B------:R-:W-:Y:S01]  /*0030*/  UMOV UR4, 0x400 ;  /* 0x0000040000047882 */ /* 0x000fe20000000000 */
[----:B------:R-:W-:Y:S01]  /*0040*/  ULDC.64 UR14, c[0x0][0x208] ;  /* 0x00008200000e7ab9 */ /* 0x000fe20000000a00 */
[----:B------:R-:W-:-:S02]  /*0050*/  CS2R R72, SRZ ;  /* 0x0000000000487805 */ /* 0x000fc4000001ff00 */
[----:B------:R-:W-:Y:S02]  /*0060*/  CS2R R74, SRZ ;  /* 0x00000000004a7805 */ /* 0x000fe4000001ff00 */
[----:B------:R-:W-:Y:S02]  /*0070*/  CS2R R76, SRZ ;  /* 0x00000000004c7805 */ /* 0x000fe4000001ff00 */
[----:B------:R-:W-:Y:S01]  /*0080*/  CS2R R78, SRZ ;  /* 0x00000000004e7805 */ /* 0x000fe2000001ff00 */
[----:B------:R-:W4:Y:S01]  /*0090*/  S2UR UR5, SR_CgaCtaId ;  /* 0x00000000000579c3 */ /* 0x000f220000008800 */
[----:B------:R-:W-:Y:S02]  /*00a0*/  CS2R R80, SRZ ;  /* 0x0000000000507805 */ /* 0x000fe4000001ff00 */
[----:B------:R-:W-:Y:S02]  /*00b0*/  CS2R R82, SRZ ;  /* 0x0000000000527805 */ /* 0x000fe4000001ff00 */
[----:B------:R-:W-:-:S02]  /*00c0*/  CS2R R84, SRZ ;  /* 0x0000000000547805 */ /* 0x000fc4000001ff00 */
[----:B------:R-:W-:Y:S02]  /*00d0*/  CS2R R86, SRZ ;  /* 0x0000000000567805 */ /* 0x000fe4000001ff00 */
[----:B------:R-:W-:Y:S02]  /*00e0*/  CS2R R88, SRZ ;  /* 0x0000000000587805 */ /* 0x000fe4000001ff00 */
[----:B------:R-:W-:Y:S02]  /*00f0*/  CS2R R90, SRZ ;  /* 0x00000000005a7805 */ /* 0x000fe4000001ff00 */
[----:B------:R-:W-:Y:S01]  /*0100*/  CS2R R92, SRZ ;  /* 0x00000000005c7805 */ /* 0x000fe2000001ff00 */
[----:B------:R-:W5:Y:S01]  /*0110*/  LDC R69, c[0x0][0x234] ;  /* 0x00008d00ff457b82 */ /* 0x000f620000000800 */
[----:B------:R-:W-:Y:S02]  /*0120*/  CS2R R94, SRZ ;  /* 0x00000000005e7805 */ /* 0x000fe4000001ff00 */
[----:B------:R-:W-:-:S02]  /*0130*/  CS2R R96, SRZ ;  /* 0x0000000000607805 */ /* 0x000fc4000001ff00 */
[----:B------:R-:W-:Y:S02]  /*0140*/  CS2R R98, SRZ ;  /* 0x0000000000627805 */ /* 0x000fe4000001ff00 */
[----:B------:R-:W-:Y:S02]  /*0150*/  CS2R R100, SRZ ;  /* 0x0000000000647805 */ /* 0x000fe4000001ff00 */
[----:B------:R-:W-:Y:S02]  /*0160*/  CS2R R102, SRZ ;  /* 0x0000000000667805 */ /* 0x000fe4000001ff00 */
[----:B------:R-:W-:Y:S02]  /*0170*/  CS2R R104, SRZ ;  /* 0x0000000000687805 */ /* 0x000fe4000001ff00 */
[----:B------:R-:W-:Y:S01]  /*0180*/  CS2R R106, SRZ ;  /* 0x00000000006a7805 */ /* 0x000fe2000001ff00 */
[C---:B--2---:R-:W-:Y:S01]  /*0190*/  VIADD R0, R67.reuse, 0xff ;  /* 0x000000ff43007836 */ /* 0x044fe20000000000 */
[----:B------:R-:W-:Y:S01]  /*01a0*/  IABS R21, R67 ;  /* 0x0000004300157213 */ /* 0x000fe20000000000 */
[----:B------:R-:W2:Y:S01]  /*01b0*/  LDC.64 R40, c[0x0][0x218] ;  /* 0x00008600ff287b82 */ /* 0x000ea20000000a00 */
[----:B------:R-:W-:-:S02]  /*01c0*/  ISETP.NE.AND P4, PT, R67, RZ, PT ;  /* 0x000000ff4300720c */ /* 0x000fc40003f85270 */
[----:B------:R-:W-:Y:S02]  /*01d0*/  CS2R R108, SRZ ;  /* 0x00000000006c7805 */ /* 0x000fe4000001ff00 */
[----:B------:R-:W-:Y:S02]  /*01e0*/  SHF.R.S32.HI R3, RZ, 0x1f, R0 ;  /* 0x0000001fff037819 */ /* 0x000fe40000011400 */
[----:B------:R-:W-:Y:S02]  /*01f0*/  CS2R R110, SRZ ;  /* 0x00000000006e7805 */ /* 0x000fe4000001ff00 */
[----:B------:R-:W-:Y:S01]  /*0200*/  CS2R R112, SRZ ;  /* 0x0000000000707805 */ /* 0x000fe2000001ff00 */
[----:B----4-:R-:W-:Y:S01]  /*0210*/  ULEA UR4, UR5, UR4, 0x18 ;  /* 0x0000000405047291 */ /* 0x010fe2000f8ec03f */
[----:B------:R-:W-:Y:S02]  /*0220*/  LEA.HI R3, R3, R0, RZ, 0x8 ;  /* 0x0000000003037211 */ /* 0x000fe400078f40ff */
[----:B------:R-:W-:-:S02]  /*0230*/  CS2R R114, SRZ ;  /* 0x0000000000727805 */ /* 0x000fc4000001ff00 */
[----:B---3--:R-:W-:Y:S02]  /*0240*/  IABS R8, R5 ;  /* 0x0000000500087213 */ /* 0x008fe40000000000 */
[----:B------:R-:W-:Y:S02]  /*0250*/  CS2R R116, SRZ ;  /* 0x0000000000747805 */ /* 0x000fe4000001ff00 */
[----:B------:R-:W-:Y:S02]  /*0260*/  SHF.R.S32.HI R3, RZ, 0x8, R3 ;  /* 0x00000008ff037819 */ /* 0x000fe40000011403 */
[----:B------:R-:W-:Y:S02]  /*0270*/  CS2R R118, SRZ ;  /* 0x0000000000767805 */ /* 0x000fe4000001ff00 */
[----:B------:R-:W-:Y:S02]  /*0280*/  CS2R R120, SRZ ;  /* 0x0000000000787805 */ /* 0x000fe4000001ff00 */
[----:B------:R-:W-:-:S02]  /*0290*/  CS2R R122, SRZ ;  /* 0x00000000007a7805 */ /* 0x000fc4000001ff00 */
[----:B------:R-:W-:Y:S01]  /*02a0*/  CS2R R124, SRZ ;  /* 0x00000000007c7805 */ /* 0x000fe2000001ff00 */
[----:B------:R-:W-:Y:S01]  /*02b0*/  IMAD.SHL.U32 R0, R3, 0x8, RZ ;  /* 0x0000000803007824 */ /* 0x000fe200078e00ff */
[----:B------:R-:W-:Y:S02]  /*02c0*/  CS2R R126, SRZ ;  /* 0x00000000007e7805 */ /* 0x000fe4000001ff00 */
[----:B------:R-:W-:Y:S02]  /*02d0*/  CS2R R128, SRZ ;  /* 0x0000000000807805 */ /* 0x000fe4000001ff00 */
[----:B------:R-:W-:Y:S02]  /*02e0*/  CS2R R130, SRZ ;  /* 0x0000000000827805 */ /* 0x000fe4000001ff00 */
[----:B------:R-:W-:Y:S02]  /*02f0*/  CS2R R132, SRZ ;  /* 0x0000000000847805 */ /* 0x000fe4000001ff00 */
[----:B------:R-:W-:-:S02]  /*0300*/  IABS R7, R0 ;  /* 0x0000000000077213 */ /* 0x000fc40000000000 */
[----:B------:R-:W-:Y:S02]  /*0310*/  CS2R R134, SRZ ;  /* 0x0000000000867805 */ /* 0x000fe4000001ff00 */
[----:B------:R-:W-:Y:S02]  /*0320*/  IABS R10, R0 ;  /* 0x00000000000a7213 */ /* 0x000fe40000000000 */
[----:B------:R-:W-:Y:S01]  /*0330*/  CS2R R136, SRZ ;  /* 0x0000000000887805 */ /* 0x000fe2000001ff00 */
[----:B------:R-:W3:Y:S01]  /*0340*/  I2F.RP R4, R7 ;  /* 0x0000000700047306 */ /* 0x000ee20000209400 */
[----:B------:R-:W-:Y:S02]  /*0350*/  CS2R R138, SRZ ;  /* 0x00000000008a7805 */ /* 0x000fe4000001ff00 */
[----:B------:R-:W-:Y:S02]  /*0360*/  CS2R R140, SRZ ;  /* 0x00000000008c7805 */ /* 0x000fe4000001ff00 */
[----:B------:R-:W-:-:S02]  /*0370*/  CS2R R142, SRZ ;  /* 0x00000000008e7805 */ /* 0x000fc4000001ff00 */
[----:B------:R-:W-:Y:S02]  /*0380*/  CS2R R144, SRZ ;  /* 0x0000000000907805 */ /* 0x000fe4000001ff00 */
[----:B------:R-:W-:Y:S02]  /*0390*/  CS2R R146, SRZ ;  /* 0x0000000000927805 */ /* 0x000fe4000001ff00 */
[----:B------:R-:W-:Y:S02]  /*03a0*/  CS2R R148, SRZ ;  /* 0x0000000000947805 */ /* 0x000fe4000001ff00 */
[----:B------:R-:W-:Y:S01]  /*03b0*/  CS2R R150, SRZ ;  /* 0x0000000000967805 */ /* 0x000fe2000001ff00 */
[----:B---3--:R-:W3:Y:S02]  /*03c0*/  MUFU.RCP R4, R4 ;  /* 0x0000000400047308 */ /* 0x008ee40000001000 */
[----:B---3--:R-:W-:Y:S02]  /*03d0*/  VIADD R2, R4, 0xffffffe ;  /* 0x0ffffffe04027836 */ /* 0x008fe40000000000 */
[----:B------:R-:W-:-:S04]  /*03e0*/  IMAD.MOV R4, RZ, RZ, -R10 ;  /* 0x000000ffff047224 */ /* 0x000fc800078e0a0a */
[----:B------:R3:W4:Y:S02]  /*03f0*/  F2I.FTZ.U32.TRUNC.NTZ R3, R2 ;  /* 0x0000000200037305 */ /* 0x000724000021f000 */
[----:B---3--:R-:W-:Y:S02]  /*0400*/  IMAD.MOV.U32 R2, RZ, RZ, RZ ;  /* 0x000000ffff027224 */ /* 0x008fe400078e00ff */
[----:B----4-:R-:W-:-:S04]  /*0410*/  IMAD.MOV R6, RZ, RZ, -R3 ;  /* 0x000000ffff067224 */ /* 0x010fc800078e0a03 */
[----:B------:R-:W-:Y:S02]  /*0420*/  IMAD R9, R6, R7, RZ ;  /* 0x0000000706097224 */ /* 0x000fe400078e02ff */
[----:B------:R-:W-:Y:S02]  /*0430*/  IMAD.MOV.U32 R6, RZ, RZ, R8 ;  /* 0x000000ffff067224 */ /* 0x000fe400078e0008 */
[----:B------:R-:W-:-:S06]  /*0440*/  IMAD.HI.U32 R3, R3, R9, R2 ;  /* 0x0000000903037227 */ /* 0x000fcc00078e0002 */
[----:B------:R-:W-:-:S04]  /*0450*/  IMAD.HI.U32 R3, R3, R6, RZ ;  /* 0x0000000603037227 */ /* 0x000fc800078e00ff */
[----:B------:R-:W-:Y:S02]  /*0460*/  IMAD R2, R3, R4, R6 ;  /* 0x0000000403027224 */ /* 0x000fe400078e0206 */
[----:B------:R-:W3:Y:S03]  /*0470*/  I2F.RP R6, R21 ;  /* 0x0000001500067306 */ /* 0x000ee60000209400 */
[----:B------:R-:W-:-:S05]  /*0480*/  ISETP.GT.U32.AND P1, PT, R7, R2, PT ;  /* 0x000000020700720c */ /* 0x000fca0003f24070 */
[----:B---3--:R-:W3:Y:S08]  /*0490*/  MUFU.RCP R6, R6 ;  /* 0x0000000600067308 */ /* 0x008ef00000001000 */
[----:B------:R-:W-:Y:S02]  /*04a0*/  @!P1 IMAD.IADD R2, R2, 0x1, -R7 ;  /* 0x0000000102029824 */ /* 0x000fe400078e0a07 */
[----:B------:R-:W-:Y:S01]  /*04b0*/  @!P1 VIADD R3, R3, 0x1 ;  /* 0x0000000103039836 */ /* 0x000fe20000000000 */
[----:B------:R-:W-:-:S02]  /*04c0*/  ISETP.NE.AND P1, PT, R0, RZ, PT ;  /* 0x000000ff0000720c */ /* 0x000fc40003f25270 */
[----:B------:R-:W-:Y:S02]  /*04d0*/  ISETP.GE.U32.AND P0, PT, R2, R7, PT ;  /* 0x000000070200720c */ /* 0x000fe40003f06070 */
[----:B------:R-:W-:-:S04]  /*04e0*/  LOP3.LUT R2, R5, R0, RZ, 0x3c, !PT ;  /* 0x0000000005027212 */ /* 0x000fc800078e3cff */
[----:B------:R-:W-:Y:S01]  /*04f0*/  ISETP.GE.AND P2, PT, R2, RZ, PT ;  /* 0x000000ff0200720c */ /* 0x000fe20003f46270 */
[----:B------:R-:W-:Y:S02]  /*0500*/  IMAD.MOV.U32 R2, RZ, RZ, -0x8 ;  /* 0xfffffff8ff027424 */ /* 0x000fe400078e00ff */
[----:B---3--:R-:W-:-:S04]  /*0510*/  VIADD R6, R6, 0xffffffe ;  /* 0x0ffffffe06067836 */ /* 0x008fc80000000000 */
[----:B------:R-:W-:-:S04]  /*0520*/  @P0 VIADD R3, R3, 0x1 ;  /* 0x0000000103030836 */ /* 0x000fc80000000000 */
[----:B------:R-:W-:-:S04]  /*0530*/  IMAD.MOV.U32 R71, RZ, RZ, R3 ;  /* 0x000000ffff477224 */ /* 0x000fc800078e0003 */
[----:B------:R-:W-:Y:S01]  /*0540*/  @!P2 IMAD.MOV R71, RZ, RZ, -R71 ;  /* 0x000000ffff47a224 */ /* 0x000fe200078e0a47 */
[----:B------:R-:W-:-:S05]  /*0550*/  @!P1 LOP3.LUT R71, RZ, R0, RZ, 0x33, !PT ;  /* 0x00000000ff479212 */ /* 0x000fca00078e33ff */
[----:B------:R-:W-:Y:S02]  /*0560*/  IMAD R2, R71, R2, 0x1 ;  /* 0x0000000147027424 */ /* 0x000fe400078e0202 */
[----:B------:R-:W-:-:S03]  /*0570*/  IMAD.MOV R7, RZ, RZ, -R71 ;  /* 0x000000ffff077224 */ /* 0x000fc600078e0a47 */
[----:B------:R-:W-:Y:S01]  /*0580*/  VIMNMX R23, R2, 0x8, PT ;  /* 0x0000000802177848 */ /* 0x000fe20003fe0100 */
[----:B------:R-:W-:-:S03]  /*0590*/  IMAD R24, R0, R7, R5 ;  /* 0x0000000700187224 */ /* 0x000fc600078e0205 */
[-C--:B------:R-:W-:Y:S02]  /*05a0*/  IABS R9, R23.reuse ;  /* 0x0000001700097213 */ /* 0x080fe40000000000 */
[----:B------:R-:W-:Y:S02]  /*05b0*/  IABS R0, R24 ;  /* 0x0000001800007213 */ /* 0x000fe40000000000 */
[----:B------:R-:W3:Y:S08]  /*05c0*/  I2F.RP R4, R9 ;  /* 0x0000000900047306 */ /* 0x000ef00000209400 */
[----:B---3--:R-:W3:Y:S02]  /*05d0*/  MUFU.RCP R4, R4 ;  /* 0x0000000400047308 */ /* 0x008ee40000001000 */
[----:B---3--:R-:W-:Y:S01]  /*05e0*/  VIADD R2, R4, 0xffffffe ;  /* 0x0ffffffe04027836 */ /* 0x008fe20000000000 */
[----:B------:R-:W-:-:S05]  /*05f0*/  IABS R4, R23 ;  /* 0x0000001700047213 */ /* 0x000fca0000000000 */
[----:B------:R3:W4:Y:S01]  /*0600*/  F2I.FTZ.U32.TRUNC.NTZ R3, R2 ;  /* 0x0000000200037305 */ /* 0x000722000021f000 */
[----:B------:R-:W-:Y:S02]  /*0610*/  IMAD.MOV R4, RZ, RZ, -R4 ;  /* 0x000000ffff047224 */ /* 0x000fe400078e0a04 */
[----:B---3--:R-:W-:Y:S02]  /*0620*/  IMAD.MOV.U32 R2, RZ, RZ, RZ ;  /* 0x000000ffff027224 */ /* 0x008fe400078e00ff */
[----:B----4-:R-:W-:-:S04]  /*0630*/  IMAD.MOV R8, RZ, RZ, -R3 ;  /* 0x000000ffff087224 */ /* 0x010fc800078e0a03 */
[----:B------:R-:W-:Y:S02]  /*0640*/  IMAD R5, R8, R9, RZ ;  /* 0x0000000908057224 */ /* 0x000fe400078e02ff */
[----:B------:R-:W3:Y:S02]  /*0650*/  LDC R8, c[0x0][0x22c] ;  /* 0x00008b00ff087b82 */ /* 0x000ee40000000800 */
[----:B------:R-:W-:Y:S02]  /*0660*/  IMAD.HI.U32 R2, R3, R5, R2 ;  /* 0x0000000503027227 */ /* 0x000fe400078e0002 */
[----:B------:R-:W4:Y:S02]  /*0670*/  S2R R5, SR_TID.X ;  /* 0x0000000000057919 */ /* 0x000f240000002100 */
[----:B------:R-:W-:-:S04]  /*0680*/  IMAD.MOV.U32 R3, RZ, RZ, R0 ;  /* 0x000000ffff037224 */ /* 0x000fc800078e0000 */
[----:B------:R-:W-:-:S04]  /*0690*/  IMAD.HI.U32 R0, R2, R3, RZ ;  /* 0x0000000302007227 */ /* 0x000fc800078e00ff */
[----:B------:R-:W-:Y:S02]  /*06a0*/  IMAD R2, R0, R4, R3 ;  /* 0x0000000400027224 */ /* 0x000fe400078e0203 */
[----:B------:R-:W1:Y:S03]  /*06b0*/  F2I.FTZ.U32.TRUNC.NTZ R3, R6 ;  /* 0x0000000600037305 */ /* 0x000e66000021f000 */
[----:B------:R-:W-:Y:S01]  /*06c0*/  ISETP.GT.U32.AND P1, PT, R9, R2, PT ;  /* 0x000000020900720c */ /* 0x000fe20003f24070 */
[----:B---3--:R-:W-:Y:S02]  /*06d0*/  VIADD R30, R8, 0xffffffc0 ;  /* 0xffffffc0081e7836 */ /* 0x008fe40000000000 */
[----:B-1----:R-:W-:-:S10]  /*06e0*/  IMAD.MOV R4, RZ, RZ, -R3 ;  /* 0x000000ffff047224 */ /* 0x002fd400078e0a03 */
[----:B------:R-:W-:Y:S02]  /*06f0*/  @!P1 IMAD.IADD R2, R2, 0x1, -R9 ;  /* 0x0000000102029824 */ /* 0x000fe400078e0a09 */
[----:B------:R-:W-:Y:S01]  /*0700*/  IMAD R7, R4, R21, RZ ;  /* 0x0000001504077224 */ /* 0x000fe200078e02ff */
[----:B------:R-:W-:Y:S01]  /*0710*/  LOP3.LUT R4, R24, R23, RZ, 0x3c, !PT ;  /* 0x0000001718047212 */ /* 0x000fe200078e3cff */
[----:B------:R-:W-:Y:S01]  /*0720*/  @!P1 VIADD R0, R0, 0x1 ;  /* 0x0000000100009836 */ /* 0x000fe20000000000 */
[----:B------:R-:W-:Y:S01]  /*0730*/  ISETP.GE.U32.AND P0, PT, R2, R9, PT ;  /* 0x000000090200720c */ /* 0x000fe20003f06070 */
[C---:B----4-:R-:W-:Y:S01]  /*0740*/  IMAD.SHL.U32 R12, R5.reuse, 0x100, RZ ;  /* 0x00000100050c7824 */ /* 0x050fe200078e00ff */
[----:B------:R-:W-:Y:S01]  /*0750*/  SHF.R.U32.HI R2, RZ, 0x5, R5 ;  /* 0x00000005ff027819 */ /* 0x000fe20000011605 */
[----:B------:R-:W-:Y:S01]  /*0760*/  IMAD.SHL.U32 R11, R5, 0x200, RZ ;  /* 0x00000200050b7824 */ /* 0x000fe200078e00ff */
[----:B------:R-:W-:Y:S02]  /*0770*/  ISETP.GE.AND P2, PT, R4, RZ, PT ;  /* 0x000000ff0400720c */ /* 0x000fe40003f46270 */
[----:B------:R-:W-:-:S02]  /*0780*/  ISETP.NE.AND P1, PT, R23, RZ, PT ;  /* 0x000000ff1700720c */ /* 0x000fc40003f25270 */
[----:B------:R-:W-:Y:S01]  /*0790*/  R2UR UR13, R2 ;  /* 0x00000000020d72ca */ /* 0x000fe200000e0000 */
[----:B------:R-:W-:Y:S01]  /*07a0*/  IMAD.MOV.U32 R2, RZ, RZ, RZ ;  /* 0x000000ffff027224 */ /* 0x000fe200078e00ff */
[C---:B------:R-:W-:Y:S02]  /*07b0*/  LOP3.LUT R9, R5.reuse, 0x18, RZ, 0xc0, !PT ;  /* 0x0000001805097812 */ /* 0x040fe400078ec0ff */
[----:B------:R-:W-:Y:S01]  /*07c0*/  LOP3.LUT R4, R5, 0x10, RZ, 0xc0, !PT ;  /* 0x0000001005047812 */ /* 0x000fe200078ec0ff */
[----:B------:R-:W-:Y:S01]  /*07d0*/  @P0 VIADD R0, R0, 0x1 ;  /* 0x0000000100000836 */ /* 0x000fe20000000000 */
[----:B------:R-:W-:Y:S01]  /*07e0*/  LOP3.LUT R15, R12, 0xf00, RZ, 0xc0, !PT ;  /* 0x00000f000c0f7812 */ /* 0x000fe200078ec0ff */
[----:B------:R-:W-:Y:S01]  /*07f0*/  IMAD.HI.U32 R6, R3, R7, R2 ;  /* 0x0000000703067227 */ /* 0x000fe200078e0002 */
[C---:B------:R-:W-:Y:S02]  /*0800*/  LOP3.LUT R3, R5.reuse, 0x20, RZ, 0xc0, !PT ;  /* 0x0000002005037812 */ /* 0x040fe400078ec0ff */
[--C-:B------:R-:W-:Y:S01]  /*0810*/  SHF.R.S32.HI R13, RZ, 0x6, R5.reuse ;  /* 0x00000006ff0d7819 */ /* 0x100fe20000011405 */
[----:B------:R-:W-:Y:S01]  /*0820*/  IMAD.SHL.U32 R2, R5, 0x8, RZ ;  /* 0x0000000805027824 */ /* 0x000fe200078e00ff */
[----:B------:R-:W-:Y:S01]  /*0830*/  SHF.R.S32.HI R7, RZ, 0x5, R5 ;  /* 0x00000005ff077819 */ /* 0x000fe20000011405 */
[----:B------:R-:W-:Y:S01]  /*0840*/  IMAD.MOV.U32 R25, RZ, RZ, R0 ;  /* 0x000000ffff197224 */ /* 0x000fe200078e0000 */
[----:B------:R-:W-:Y:S01]  /*0850*/  LEA.HI R19, R4, R15, RZ, 0x1f ;  /* 0x0000000f04137211 */ /* 0x000fe200078ff8ff */
[----:B------:R-:W-:Y:S01]  /*0860*/  IMAD R10, R9, 0x9, RZ ;  /* 0x00000009090a7824 */ /* 0x000fe200078e02ff */
[----:B------:R-:W-:Y:S01]  /*0870*/  LOP3.LUT R0, R2, 0xf8, RZ, 0xc0, !PT ;  /* 0x000000f802007812 */ /* 0x000fe200078ec0ff */
[----:B------:R-:W-:Y:S01]  /*0880*/  @!P2 IMAD.MOV R25, RZ, RZ, -R25 ;  /* 0x000000ffff19a224 */ /* 0x000fe200078e0a19 */
[----:B------:R-:W-:Y:S01]  /*0890*/  @!P1 LOP3.LUT R25, RZ, R23, RZ, 0x33, !PT ;  /* 0x00000017ff199212 */ /* 0x000fe200078e33ff */
[----:B------:R-:W-:Y:S01]  /*08a0*/  IMAD.SHL.U32 R15, R4, 0x200, RZ ;  /* 0x00000200040f7824 */ /* 0x000fe200078e00ff */
[----:B------:R-:W-:Y:S01]  /*08b0*/  SGXT R9, R13, 0x1 ;  /* 0x000000010d09781a */ /* 0x000fe20000000200 */
[--C-:B------:R-:W-:Y:S01]  /*08c0*/  IMAD R20, R3, 0x8, R0.reuse ;  /* 0x0000000803147824 */ /* 0x100fe200078e0200 */
[----:B------:R-:W-:Y:S01]  /*08d0*/  SGXT R7, R7, 0x1 ;  /* 0x000000010707781a */ /* 0x000fe20000000200 */
[----:B------:R-:W-:Y:S01]  /*08e0*/  IMAD R0, R25, 0x100, R0 ;  /* 0x0000010019007824 */ /* 0x000fe200078e0200 */
[----:B------:R-:W-:Y:S01]  /*08f0*/  LOP3.LUT R3, R2, 0x38, RZ, 0xc0, !PT ;  /* 0x0000003802037812 */ /* 0x000fe200078ec0ff */
[----:B------:R-:W-:Y:S01]  /*0900*/  IMAD.MOV R52, RZ, RZ, -R25 ;  /* 0x000000ffff347224 */ /* 0x000fe200078e0a19 */
[----:B------:R-:W-:Y:S01]  /*0910*/  LOP3.LUT R4, R10, 0x38, R2, 0x78, !PT ;  /* 0x000000380a047812 */ /* 0x000fe200078e7802 */
[----:B------:R-:W-:Y:S01]  /*0920*/  UIADD3 UR16, UR13, 0x18, URZ ;  /* 0x000000180d107890 */ /* 0x000fe2000fffe03f */
[----:B------:R-:W-:Y:S01]  /*0930*/  IABS R22, R0 ;  /* 0x0000000000167213 */ /* 0x000fe20000000000 */
[----:B------:R-:W-:Y:S01]  /*0940*/  IMAD R52, R23, R52, R24 ;  /* 0x0000003417347224 */ /* 0x000fe200078e0218 */
[----:B------:R-:W-:Y:S01]  /*0950*/  LOP3.LUT R13, R11, 0x1000, RZ, 0xc0, !PT ;  /* 0x000010000b0d7812 */ /* 0x000fe200078ec0ff */
[----:B------:R-:W-:Y:S01]  /*0960*/  UIADD3 UR17, UR13, 0x38, URZ ;  /* 0x000000380d117890 */ /* 0x000fe2000fffe03f */
[----:B------:R-:W-:Y:S01]  /*0970*/  LOP3.LUT R18, R9, 0x90, RZ, 0xc0, !PT ;  /* 0x0000009009127812 */ /* 0x000fe200078ec0ff */
[----:B------:R-:W-:Y:S01]  /*0980*/  IMAD.HI.U32 R6, R6, R22, RZ ;  /* 0x0000001606067227 */ /* 0x000fe200078e00ff */
[----:B------:R-:W-:-:S02]  /*0990*/  LOP3.LUT R16, R10, 0x1800, R3, 0x1e, !PT ;  /* 0x000018000a107812 */ /* 0x000fc400078e1e03 */
[----:B------:R-:W-:Y:S01]  /*09a0*/  LOP3.LUT R9, R4, 0x120, R7, 0x78, !PT ;  /* 0x0000012004097812 */ /* 0x000fe200078e7807 */
[----:B------:R-:W-:Y:S01]  /*09b0*/  IMAD.MOV R4, RZ, RZ, -R6 ;  /* 0x000000ffff047224 */ /* 0x000fe200078e0a06 */
[----:B------:R-:W-:Y:S02]  /*09c0*/  LOP3.LUT R14, R10, 0x1000, R3, 0x1e, !PT ;  /* 0x000010000a0e7812 */ /* 0x000fe400078e1e03 */
[----:B------:R-:W-:Y:S02]  /*09d0*/  LOP3.LUT R2, R13, 0x38, R2, 0xf8, !PT ;  /* 0x000000380d027812 */ /* 0x000fe400078ef802 */
[--C-:B------:R-:W-:Y:S01]  /*09e0*/  LOP3.LUT R6, R16, 0x120, R7.reuse, 0x78, !PT ;  /* 0x0000012010067812 */ /* 0x100fe200078e7807 */
[----:B------:R-:W-:Y:S01]  /*09f0*/  IMAD R16, R21, R4, R22 ;  /* 0x0000000415107224 */ /* 0x000fe200078e0216 */
[----:B------:R-:W-:Y:S01]  /*0a00*/  LOP3.LUT R11, R14, 0x120, R7, 0x78, !PT ;  /* 0x000001200e0b7812 */ /* 0x000fe200078e7807 */
[----:B------:R-:W-:Y:S01]  /*0a10*/  IMAD.SHL.U32 R4, R5, 0x80, RZ ;  /* 0x0000008005047824 */ /* 0x000fe200078e00ff */
[----:B------:R-:W-:-:S02]  /*0a20*/  LOP3.LUT R14, R15, R13, RZ, 0xfc, !PT ;  /* 0x0000000d0f0e7212 */ /* 0x000fc400078efcff */
[----:B------:R-:W-:Y:S02]  /*0a30*/  LOP3.LUT R15, R2, R15, RZ, 0xfc, !PT ;  /* 0x0000000f020f7212 */ /* 0x000fe400078efcff */
[----:B------:R-:W-:Y:S02]  /*0a40*/  LOP3.LUT R12, R10, 0x800, R3, 0x1e, !PT ;  /* 0x000008000a0c7812 */ /* 0x000fe400078e1e03 */
[C---:B------:R-:W-:Y:S02]  /*0a50*/  LOP3.LUT R2, R5.reuse, 0x40, RZ, 0xc0, !PT ;  /* 0x0000004005027812 */ /* 0x040fe400078ec0ff */
[----:B------:R-:W-:Y:S02]  /*0a60*/  LOP3.LUT R13, R5, 0x80, RZ, 0xc0, !PT ;  /* 0x00000080050d7812 */ /* 0x000fe400078ec0ff */
[----:B------:R-:W-:Y:S02]  /*0a70*/  LOP3.LUT R4, R4, 0x3000, RZ, 0xc0, !PT ;  /* 0x0000300004047812 */ /* 0x000fe400078ec0ff */
[--C-:B------:R-:W-:Y:S01]  /*0a80*/  LOP3.LUT R10, R12, 0x120, R7.reuse, 0x78, !PT ;  /* 0x000001200c0a7812 */ /* 0x100fe200078e7807 */
[----:B------:R-:W-:Y:S01]  /*0a90*/  IMAD.SHL.U32 R12, R2, 0x8, RZ ;  /* 0x00000008020c7824 */ /* 0x000fe200078e00ff */
[----:B------:R-:W-:Y:S01]  /*0aa0*/  LOP3.LUT R17, R18, 0x48, R7, 0xf8, !PT ;  /* 0x0000004812117812 */ /* 0x000fe200078ef807 */
[----:B------:R-:W-:Y:S01]  /*0ab0*/  IMAD.SHL.U32 R7, R13, 0x8, RZ ;  /* 0x000000080d077824 */ /* 0x000fe200078e00ff */
[----:B------:R-:W-:Y:S01]  /*0ac0*/  SHF.R.S32.HI R22, RZ, 0x7, R5 ;  /* 0x00000007ff167819 */ /* 0x000fe20000011405 */
[----:B------:R-:W-:Y:S01]  /*0ad0*/  IMAD.IADD R18, R19, 0x1, R4 ;  /* 0x0000000113127824 */ /* 0x000fe200078e0204 */
[----:B------:R-:W-:-:S02]  /*0ae0*/  ISETP.GT.U32.AND P1, PT, R21, R16, PT ;  /* 0x000000101500720c */ /* 0x000fc40003f24070 */
[----:B------:R-:W-:Y:S01]  /*0af0*/  SGXT R4, R22, 0x1 ;  /* 0x000000011604781a */ /* 0x000fe20000000200 */
[----:B------:R-:W-:Y:S01]  /*0b00*/  IMAD R13, R13, 0x80, R18 ;  /* 0x000000800d0d7824 */ /* 0x000fe200078e0212 */
[C-C-:B------:R-:W-:Y:S01]  /*0b10*/  IADD3 R2, R7.reuse, R20, R12.reuse ;  /* 0x0000001407027210 */ /* 0x140fe20007ffe00c */
[----:B------:R-:W-:Y:S01]  /*0b20*/  VIADD R20, R8, 0x3f ;  /* 0x0000003f08147836 */ /* 0x000fe20000000000 */
[C---:B------:R-:W-:Y:S02]  /*0b30*/  LOP3.LUT R9, R7.reuse, R12, R9, 0xfe, !PT ;  /* 0x0000000c07097212 */ /* 0x040fe400078efe09 */
[C-C-:B------:R-:W-:Y:S02]  /*0b40*/  LOP3.LUT R10, R7.reuse, R10, R12.reuse, 0xfe, !PT ;  /* 0x0000000a070a7212 */ /* 0x140fe400078efe0c */
[C-C-:B------:R-:W-:Y:S02]  /*0b50*/  LOP3.LUT R11, R7.reuse, R11, R12.reuse, 0xfe, !PT ;  /* 0x0000000b070b7212 */ /* 0x140fe400078efe0c */
[----:B------:R-:W-:Y:S01]  /*0b60*/  LOP3.LUT R12, R7, R6, R12, 0xfe, !PT ;  /* 0x00000006070c7212 */ /* 0x000fe200078efe0c */
[----:B------:R-:W-:Y:S01]  /*0b70*/  @!P1 IMAD.IADD R16, R16, 0x1, -R21 ;  /* 0x0000000110109824 */ /* 0x000fe200078e0a15 */
[----:B------:R-:W-:-:S02]  /*0b80*/  LOP3.LUT R7, R14, 0x800, R3, 0xfe, !PT ;  /* 0x000008000e077812 */ /* 0x000fc400078efe03 */
[----:B------:R-:W-:Y:S02]  /*0b90*/  LOP3.LUT R4, R17, 0x120, R4, 0xf8, !PT ;  /* 0x0000012011047812 */ /* 0x000fe400078ef804 */
[----:B------:R-:W-:Y:S02]  /*0ba0*/  ISETP.GT.AND P0, PT, R20, 0x3f, PT ;  /* 0x0000003f1400780c */ /* 0x000fe40003f04270 */
[C---:B------:R-:W-:Y:S02]  /*0bb0*/  LOP3.LUT R14, R4.reuse, R7, RZ, 0x3c, !PT ;  /* 0x00000007040e7212 */ /* 0x040fe400078e3cff */
[----:B------:R-:W1:Y:S01]  /*0bc0*/  LDC.64 R6, c[0x0][0x210] ;  /* 0x00008400ff067b82 */ /* 0x000e620000000a00 */
[----:B------:R-:W-:Y:S02]  /*0bd0*/  ISETP.GE.AND P1, PT, R3, R8, PT ;  /* 0x000000080300720c */ /* 0x000fe40003f26270 */
[----:B------:R-:W-:Y:S02]  /*0be0*/  SEL R18, RZ, 0x10, !P0 ;  /* 0x00000010ff127807 */ /* 0x000fe40004000000 */
[----:B------:R-:W-:-:S02]  /*0bf0*/  LOP3.LUT R164, R4, R15, RZ, 0x3c, !PT ;  /* 0x0000000f04a47212 */ /* 0x000fc400078e3cff */
[C-C-:B------:R-:W-:Y:S02]  /*0c00*/  LOP3.LUT R165, R4.reuse, 0x200, R15.reuse, 0x1e, !PT ;  /* 0x0000020004a57812 */ /* 0x140fe400078e1e0f */
[C-C-:B------:R-:W-:Y:S02]  /*0c10*/  LOP3.LUT R166, R4.reuse, 0x400, R15.reuse, 0x1e, !PT ;  /* 0x0000040004a67812 */ /* 0x140fe400078e1e0f */
[C-C-:B------:R-:W-:Y:S02]  /*0c20*/  LOP3.LUT R167, R4.reuse, 0x600, R15.reuse, 0x1e, !PT ;  /* 0x0000060004a77812 */ /* 0x140fe400078e1e0f */
[C-C-:B------:R-:W-:Y:S02]  /*0c30*/  LOP3.LUT R168, R4.reuse, 0xa00, R15.reuse, 0x1e, !PT ;  /* 0x00000a0004a87812 */ /* 0x140fe400078e1e0f */
[C-C-:B------:R-:W-:Y:S02]  /*0c40*/  LOP3.LUT R169, R4.reuse, 0xc00, R15.reuse, 0x1e, !PT ;  /* 0x00000c0004a97812 */ /* 0x140fe400078e1e0f */
[----:B------:R-:W-:-:S02]  /*0c50*/  LOP3.LUT R15, R4, 0xe00, R15, 0x1e, !PT ;  /* 0x00000e00040f7812 */ /* 0x000fc400078e1e0f */
[----:B------:R-:W-:Y:S02]  /*0c60*/  SEL R4, R18, RZ, !P1 ;  /* 0x000000ff12047207 */ /* 0x000fe40004800000 */
[----:B------:R-:W-:Y:S02]  /*0c70*/  ISETP.GT.U32.AND P0, PT, R21, R16, PT ;  /* 0x000000101500720c */ /* 0x000fe40003f04070 */
[----:B------:R-:W-:Y:S01]  /*0c80*/  ISETP.NE.U32.AND P2, PT, R4, RZ, PT ;  /* 0x000000ff0400720c */ /* 0x000fe20003f45070 */
[----:B-1----:R-:W-:Y:S01]  /*0c90*/  IMAD.WIDE.U32 R24, R3, 0x2, R6 ;  /* 0x0000000203187825 */ /* 0x002fe200078e0006 */
[----:B------:R-:W-:Y:S02]  /*0ca0*/  SHF.R.U32.HI R4, RZ, 0x5, R5 ;  /* 0x00000005ff047819 */ /* 0x000fe40000011605 */
[----:B------:R-:W-:Y:S02]  /*0cb0*/  ISETP.GE.AND P1, PT, R0, RZ, PT ;  /* 0x000000ff0000720c */ /* 0x000fe40003f26270 */
[----:B------:R-:W-:-:S02]  /*0cc0*/  LEA R59, R9, UR4, 0x1 ;  /* 0x00000004093b7c11 */ /* 0x000fc4000f8e08ff */
[----:B------:R-:W-:Y:S02]  /*0cd0*/  SGXT.U32 R4, R4, 0x3 ;  /* 0x000000030404781a */ /* 0x000fe40000000000 */
[----:B------:R-:W-:Y:S01]  /*0ce0*/  LEA R61, R10, UR4, 0x1 ;  /* 0x000000040a3d7c11 */ /* 0x000fe2000f8e08ff */
[----:B------:R-:W-:Y:S01]  /*0cf0*/  @!P0 IMAD.IADD R16, R16, 0x1, -R21 ;  /* 0x0000000110108824 */ /* 0x000fe200078e0a15 */
[----:B------:R-:W-:Y:S01]  /*0d00*/  LEA R63, R11, UR4, 0x1 ;  /* 0x000000040b3f7c11 */ /* 0x000fe2000f8e08ff */
[----:B------:R-:W-:Y:S01]  /*0d10*/  @!PT LDS RZ, [RZ] ;  /* 0x00000000fffff984 */ /* 0x000fe20000000800 */
[----:B------:R-:W-:Y:S01]  /*0d20*/  @!PT LDS RZ, [RZ] ;  /* 0x00000000fffff984 */ /* 0x000fe20000000800 */
[----:B------:R-:W-:Y:S01]  /*0d30*/  @!PT LDS RZ, [RZ] ;  /* 0x00000000fffff984 */ /* 0x000fe20000000800 */
[----:B------:R-:W-:Y:S01]  /*0d40*/  LDGSTS.E.BYPASS.128 [R59+0x18000], desc[UR14][R24.64], P2 ;  /* 0x18000000183b7fae */ /* 0x000fe20009101c4e */
[----:B------:R-:W-:Y:S02]  /*0d50*/  LEA R65, R12, UR4, 0x1 ;  /* 0x000000040c417c11 */ /* 0x000fe4000f8e08ff */
[C---:B------:R-:W-:Y:S01]  /*0d60*/  LOP3.LUT R21, R4.reuse, 0x20, RZ, 0xfc, !PT ;  /* 0x0000002004157812 */ /* 0x040fe200078efcff */
[----:B------:R-:W-:Y:S01]  /*0d70*/  LDGSTS.E.BYPASS.128 [R61+0x18000], desc[UR14][R24.64], P2 ;  /* 0x18000000183d7fae */ /* 0x000fe20009101c4e */
[C---:B------:R-:W-:Y:S01]  /*0d80*/  LOP3.LUT R17, R4.reuse, 0x8, RZ, 0xfc, !PT ;  /* 0x0000000804117812 */ /* 0x040fe200078efcff */
[----:B------:R-:W-:Y:S01]  /*0d90*/  @!P1 IMAD.MOV R16, RZ, RZ, -R16 ;  /* 0x000000ffff109224 */ /* 0x000fe200078e0a10 */
[C---:B------:R-:W-:Y:S01]  /*0da0*/  ISETP.GE.AND P6, PT, R4.reuse, R8, PT ;  /* 0x000000080400720c */ /* 0x040fe20003fc6270 */
[----:B------:R-:W-:Y:S01]  /*0db0*/  LDGSTS.E.BYPASS.128 [R63+0x18000], desc[UR14][R24.64], P2 ;  /* 0x18000000183f7fae */ /* 0x000fe20009101c4e */
[----:B------:R-:W-:-:S02]  /*0dc0*/  LOP3.LUT R23, R4, 0x28, RZ, 0xfc, !PT ;  /* 0x0000002804177812 */ /* 0x000fc400078efcff */
[----:B------:R-:W-:Y:S01]  /*0dd0*/  LOP3.LUT R19, R4, 0x10, RZ, 0xfc, !PT ;  /* 0x0000001004137812 */ /* 0x000fe200078efcff */
[----:B------:R-:W-:Y:S01]  /*0de0*/  LDGSTS.E.BYPASS.128 [R65+0x18000], desc[UR14][R24.64], P2 ;  /* 0x1800000018417fae */ /* 0x000fe20009101c4e */
[-C--:B------:R-:W-:Y:S02]  /*0df0*/  ISETP.GE.AND P2, PT, R21, R8.reuse, PT ;  /* 0x000000081500720c */ /* 0x080fe40003f46270 */
[-C--:B------:R-:W-:Y:S01]  /*0e00*/  ISETP.GE.AND P5, PT, R17, R8.reuse, PT ;  /* 0x000000081100720c */ /* 0x080fe20003fa6270 */
[----:B------:R-:W0:Y:S01]  /*0e10*/  LDGDEPBAR ;  /* 0x00000000000079af */ /* 0x000e220000000000 */
[----:B------:R-:W-:Y:S02]  /*0e20*/  SEL R22, R18, RZ, !P6 ;  /* 0x000000ff12167207 */ /* 0x000fe40007000000 */
[----:B------:R-:W-:Y:S02]  /*0e30*/  LOP3.LUT R153, R4, 0x30, RZ, 0xfc, !PT ;  /* 0x0000003004997812 */ /* 0x000fe400078efcff */
[----:B------:R-:W-:-:S02]  /*0e40*/  ISETP.GE.AND P6, PT, R23, R8, PT ;  /* 0x000000081700720c */ /* 0x000fc40003fc6270 */
[C---:B------:R-:W-:Y:S02]  /*0e50*/  ISETP.GE.AND P1, PT, R19.reuse, R8, PT ;  /* 0x000000081300720c */ /* 0x040fe40003f26270 */
[C---:B------:R-:W-:Y:S02]  /*0e60*/  SEL R32, R18.reuse, RZ, !P2 ;  /* 0x000000ff12207207 */ /* 0x040fe40005000000 */
[C---:B------:R-:W-:Y:S02]  /*0e70*/  SEL R26, R18.reuse, RZ, !P5 ;  /* 0x000000ff121a7207 */ /* 0x040fe40006800000 */
[----:B------:R-:W-:Y:S02]  /*0e80*/  ISETP.GE.AND P2, PT, R19, R30, PT ;  /* 0x0000001e1300720c */ /* 0x000fe40003f46270 */
[----:B------:R-:W-:Y:S02]  /*0e90*/  ISETP.GE.AND P5, PT, R153, R8, PT ;  /* 0x000000089900720c */ /* 0x000fe40003fa6270 */
[----:B------:R-:W-:-:S02]  /*0ea0*/  SEL R33, R18, RZ, !P6 ;  /* 0x000000ff12217207 */ /* 0x000fc40007000000 */
[----:B------:R-:W-:Y:S02]  /*0eb0*/  @!P4 LOP3.LUT R16, RZ, R67, RZ, 0x33, !PT ;  /* 0x00000043ff10c212 */ /* 0x000fe400078e33ff */
[----:B------:R-:W-:Y:S02]  /*0ec0*/  ISETP.LE.AND P6, PT, R30, UR16, PT ;  /* 0x000000101e007c0c */ /* 0x000fe4000bfc3270 */
[----:B------:R-:W-:Y:S01]  /*0ed0*/  ISETP.LE.AND P4, PT, R8, UR16, PT ;  /* 0x0000001008007c0c */ /* 0x000fe2000bf83270 */
[C-C-:B-----5:R-:W-:Y:S01]  /*0ee0*/  IMAD R155, R69.reuse, UR16, R16.reuse ;  /* 0x00000010459b7c24 */ /* 0x160fe2000f8e0210 */
[----:B------:R-:W-:Y:S01]  /*0ef0*/  SEL R27, R18, RZ, !P1 ;  /* 0x000000ff121b7207 */ /* 0x000fe20004800000 */
[----:B------:R-:W-:Y:S01]  /*0f00*/  IMAD R161, R69, UR17, R16 ;  /* 0x0000001145a17c24 */ /* 0x000fe2000f8e0210 */
[----:B------:R-:W-:Y:S02]  /*0f10*/  ISETP.LE.AND P1, PT, R8, UR17, PT ;  /* 0x0000001108007c0c */ /* 0x000fe4000bf23270 */
[----:B------:R-:W-:-:S02]  /*0f20*/  SEL R44, RZ, 0x10, P2 ;  /* 0x00000010ff2c7807 */ /* 0x000fc40001000000 */
[----:B------:R-:W-:Y:S02]  /*0f30*/  SEL R39, R18, RZ, !P5 ;  /* 0x000000ff12277207 */ /* 0x000fe40006800000 */
[----:B------:R-:W-:Y:S01]  /*0f40*/  ISETP.NE.U32.AND P2, PT, R22, RZ, PT ;  /* 0x000000ff1600720c */ /* 0x000fe20003f45070 */
[----:B------:R-:W-:Y:S01]  /*0f50*/  IMAD R22, R4, R69, R16 ;  /* 0x0000004504167224 */ /* 0x000fe200078e0210 */
[----:B------:R-:W-:Y:S01]  /*0f60*/  ISETP.GE.AND P5, PT, R21, R30, PT ;  /* 0x0000001e1500720c */ /* 0x000fe20003fa6270 */
[C---:B------:R-:W-:Y:S01]  /*0f70*/  IMAD.SHL.U32 R16, R69.reuse, 0x40, RZ ;  /* 0x0000004045107824 */ /* 0x040fe200078e00ff */
[----:B------:R-:W-:Y:S01]  /*0f80*/  SEL R46, RZ, 0x10, P6 ;  /* 0x00000010ff2e7807 */ /* 0x000fe20003000000 */
[C---:B------:R-:W-:Y:S01]  /*0f90*/  IMAD R152, R69.reuse, 0x8, R22 ;  /* 0x0000000845987824 */ /* 0x040fe200078e0216 */
[----:B------:R-:W-:Y:S02]  /*0fa0*/  SEL R28, R18, RZ, !P4 ;  /* 0x000000ff121c7207 */ /* 0x000fe40006000000 */
[----:B------:R-:W-:Y:S01]  /*0fb0*/  ISETP.NE.U32.AND P6, PT, R26, RZ, PT ;  /* 0x000000ff1a00720c */ /* 0x000fe20003fc5070 */
[----:B------:R-:W-:Y:S01]  /*0fc0*/  IMAD R154, R69, 0x8, R152 ;  /* 0x00000008459a7824 */ /* 0x000fe200078e0298 */
[----:B------:R-:W-:-:S02]  /*0fd0*/  SEL R18, R18, RZ, !P1 ;  /* 0x000000ff12127207 */ /* 0x000fc40004800000 */
[-C--:B------:R-:W-:Y:S01]  /*0fe0*/  ISETP.GE.AND P1, PT, R23, R30.reuse, PT ;  /* 0x0000001e1700720c */ /* 0x080fe20003f26270 */
[----:B------:R-:W-:Y:S01]  /*0ff0*/  IMAD R156, R69, 0x10, R154 ;  /* 0x00000010459c7824 */ /* 0x000fe200078e029a */
[----:B------:R-:W-:Y:S02]  /*1000*/  SEL R48, RZ, 0x10, P5 ;  /* 0x00000010ff307807 */ /* 0x000fe40002800000 */
[----:B------:R-:W-:Y:S01]  /*1010*/  ISETP.NE.U32.AND P5, PT, R27, RZ, PT ;  /* 0x000000ff1b00720c */ /* 0x000fe20003fa5070 */
[--C-:B--2---:R-:W-:Y:S01]  /*1020*/  IMAD.WIDE R26, R22, 0x2, R40.reuse ;  /* 0x00000002161a7825 */ /* 0x104fe200078e0228 */
[-C--:B------:R-:W-:Y:S02]  /*1030*/  ISETP.GE.AND P3, PT, R4, R30.reuse, PT ;  /* 0x0000001e0400720c */ /* 0x080fe40003f66270 */
[----:B------:R-:W-:Y:S01]  /*1040*/  ISETP.GE.AND P4, PT, R17, R30, PT ;  /* 0x0000001e1100720c */ /* 0x000fe20003f86270 */
[----:B------:R-:W-:Y:S01]  /*1050*/  IMAD.WIDE R34, R156, 0x2, R40 ;  /* 0x000000029c227825 */ /* 0x000fe200078e0228 */
[----:B------:R-:W-:-:S02]  /*1060*/  SEL R50, RZ, 0x10, P1 ;  /* 0x00000010ff327807 */ /* 0x000fc40000800000 */
[----:B------:R-:W-:Y:S01]  /*1070*/  LEA R43, R164, UR4, 0x1 ;  /* 0x00000004a42b7c11 */ /* 0x000fe2000f8e08ff */
[----:B------:R-:W-:Y:S01]  /*1080*/  IMAD R157, R69, 0x8, R156 ;  /* 0x00000008459d7824 */ /* 0x000fe200078e029c */
[----:B------:R-:W-:Y:S01]  /*1090*/  ISETP.NE.U32.AND P1, PT, R28, RZ, PT ;  /* 0x000000ff1c00720c */ /* 0x000fe20003f25070 */
[----:B------:R-:W-:Y:S01]  /*10a0*/  IMAD.WIDE R28, R152, 0x2, R40 ;  /* 0x00000002981c7825 */ /* 0x000fe200078e0228 */
[----:B------:R-:W-:Y:S01]  /*10b0*/  LEA R45, R165, UR4, 0x1 ;  /* 0x00000004a52d7c11 */ /* 0x000fe2000f8e08ff */
[----:B------:R1:W-:Y:S01]  /*10c0*/  LDGSTS.E.BYPASS.128 [R43], desc[UR14][R26.64], P2 ;  /* 0x000000001a2b7fae */ /* 0x0003e20009101c4e */
[----:B------:R-:W-:Y:S01]  /*10d0*/  SEL R37, RZ, 0x10, P3 ;  /* 0x00000010ff257807 */ /* 0x000fe20001800000 */
[----:B------:R-:W-:Y:S01]  /*10e0*/  IMAD R158, R69, 0x8, R157 ;  /* 0x00000008459e7824 */ /* 0x000fe200078e029d */
[----:B------:R-:W-:Y:S01]  /*10f0*/  SEL R38, RZ, 0x10, P4 ;  /* 0x00000010ff267807 */ /* 0x000fe20002000000 */
[----:B------:R2:W-:Y:S01]  /*1100*/  LDGSTS.E.BYPASS.128 [R45], desc[UR14][R28.64], P6 ;  /* 0x000000001c2d7fae */ /* 0x0005e2000b101c4e */
[----:B------:R-:W-:-:S02]  /*1110*/  ISETP.GE.AND P0, PT, R3, R30, PT ;  /* 0x0000001e0300720c */ /* 0x000fc40003f06270 */
[----:B------:R-:W-:Y:S02]  /*1120*/  CS2R R68, SRZ ;  /* 0x0000000000447805 */ /* 0x000fe4000001ff00 */
[----:B------:R-:W-:Y:S02]  /*1130*/  ISETP.GE.AND P3, PT, R153, R30, PT ;  /* 0x0000001e9900720c */ /* 0x000fe40003f66270 */
[----:B------:R-:W-:Y:S01]  /*1140*/  ISETP.LE.AND P4, PT, R30, UR17, PT ;  /* 0x000000111e007c0c */ /* 0x000fe2000bf83270 */
[----:B------:R-:W-:Y:S01]  /*1150*/  IMAD.WIDE R30, R154, 0x2, R40 ;  /* 0x000000029a1e7825 */ /* 0x000fe200078e0228 */
[----:B------:R-:W-:Y:S02]  /*1160*/  LEA R47, R166, UR4, 0x1 ;  /* 0x00000004a62f7c11 */ /* 0x000fe4000f8e08ff */
[----:B------:R-:W-:Y:S01]  /*1170*/  ISETP.NE.U32.AND P2, PT, R32, RZ, PT ;  /* 0x000000ff2000720c */ /* 0x000fe20003f45070 */
[----:B-1----:R-:W-:Y:S01]  /*1180*/  IMAD.WIDE R26, R16, 0x2, R26 ;  /* 0x00000002101a7825 */ /* 0x002fe200078e021a */
[----:B------:R-:W-:Y:S01]  /*1190*/  ISETP.NE.U32.AND P6, PT, R33, RZ, PT ;  /* 0x000000ff2100720c */ /* 0x000fe20003fc5070 */
[----:B------:R1:W-:Y:S01]  /*11a0*/  LDGSTS.E.BYPASS.128 [R47], desc[UR14][R30.64], P5 ;  /* 0x000000001e2f7fae */ /* 0x0003e2000a901c4e */
[----:B------:R-:W-:Y:S01]  /*11b0*/  LEA R49, R167, UR4, 0x1 ;  /* 0x00000004a7317c11 */ /* 0x000fe2000f8e08ff */
[----:B------:R-:W-:Y:S01]  /*11c0*/  IMAD.WIDE R32, R155, 0x2, R40 ;  /* 0x000000029b207825 */ /* 0x000fe200078e0228 */
[----:B------:R-:W-:-:S02]  /*11d0*/  ISETP.GT.AND P5, PT, R20, 0x7f, PT ;  /* 0x0000007f1400780c */ /* 0x000fc40003fa4270 */
[----:B------:R-:W-:Y:S01]  /*11e0*/  SEL R36, RZ, 0x10, P0 ;  /* 0x00000010ff247807 */ /* 0x000fe20000000000 */
[----:B--2---:R-:W-:Y:S01]  /*11f0*/  IMAD.WIDE R28, R16, 0x2, R28 ;  /* 0x00000002101c7825 */ /* 0x004fe200078e021c */
[----:B------:R-:W-:Y:S01]  /*1200*/  LEA R51, R14, UR4, 0x1 ;  /* 0x000000040e337c11 */ /* 0x000fe2000f8e08ff */
[----:B------:R2:W-:Y:S01]  /*1210*/  LDGSTS.E.BYPASS.128 [R49], desc[UR14][R32.64], P1 ;  /* 0x0000000020317fae */ /* 0x0005e20008901c4e */
[----:B------:R-:W-:Y:S02]  /*1220*/  ISETP.NE.U32.AND P0, PT, R39, RZ, PT ;  /* 0x000000ff2700720c */ /* 0x000fe40003f05070 */
[----:B------:R-:W-:Y:S01]  /*1230*/  ISETP.NE.U32.AND P1, PT, R18, RZ, PT ;  /* 0x000000ff1200720c */ /* 0x000fe20003f25070 */
[----:B------:R3:W-:Y:S01]  /*1240*/  LDGSTS.E.BYPASS.128 [R51], desc[UR14][R34.64], P2 ;  /* 0x0000000022337fae */ /* 0x0007e20009101c4e */
[----:B------:R-:W-:Y:S01]  /*1250*/  SEL R36, R36, RZ, P5 ;  /* 0x000000ff24247207 */ /* 0x000fe20002800000 */
[----:B-1----:R-:W-:Y:S01]  /*1260*/  IMAD.WIDE R30, R16, 0x2, R30 ;  /* 0x00000002101e7825 */ /* 0x002fe200078e021e */
[----:B------:R-:W-:-:S02]  /*1270*/  SEL R18, R37, RZ, P5 ;  /* 0x000000ff25127207 */ /* 0x000fc40002800000 */
[----:B------:R-:W-:Y:S01]  /*1280*/  ISETP.NE.U32.AND P2, PT, R36, RZ, PT ;  /* 0x000000ff2400720c */ /* 0x000fe20003f45070 */
[--C-:B------:R-:W-:Y:S01]  /*1290*/  IMAD.WIDE R36, R157, 0x2, R40.reuse ;  /* 0x000000029d247825 */ /* 0x100fe200078e0228 */
[----:B------:R-:W-:Y:S02]  /*12a0*/  SEL R42, R38, RZ, P5 ;  /* 0x000000ff262a7207 */ /* 0x000fe40002800000 */
[----:B------:R-:W-:Y:S01]  /*12b0*/  LEA R53, R168, UR4, 0x1 ;  /* 0x00000004a8357c11 */ /* 0x000fe2000f8e08ff */
[--C-:B------:R-:W-:Y:S01]  /*12c0*/  IMAD.WIDE R38, R158, 0x2, R40.reuse ;  /* 0x000000029e267825 */ /* 0x100fe200078e0228 */
[----:B------:R-:W-:Y:S02]  /*12d0*/  LEA R55, R169, UR4, 0x1 ;  /* 0x00000004a9377c11 */ /* 0x000fe4000f8e08ff */
[----:B------:R-:W-:Y:S01]  /*12e0*/  LEA R57, R15, UR4, 0x1 ;  /* 0x000000040f397c11 */ /* 0x000fe2000f8e08ff */
[----:B------:R-:W-:Y:S01]  /*12f0*/  IMAD.WIDE R40, R161, 0x2, R40 ;  /* 0x00000002a1287825 */ /* 0x000fe200078e0228 */
[----:B------:R1:W-:Y:S01]  /*1300*/  LDGSTS.E.BYPASS.128 [R53], desc[UR14][R36.64], P6 ;  /* 0x0000000024357fae */ /* 0x0003e2000b101c4e */
[----:B------:R-:W-:-:S02]  /*1310*/  SEL R44, R44, RZ, P5 ;  /* 0x000000ff2c2c7207 */ /* 0x000fc40002800000 */
[----:B------:R-:W-:Y:S01]  /*1320*/  ISETP.NE.U32.AND P6, PT, R18, RZ, PT ;  /* 0x000000ff1200720c */ /* 0x000fe20003fc5070 */
[----:B------:R4:W-:Y:S01]  /*1330*/  LDGSTS.E.BYPASS.128 [R55], desc[UR14][R38.64], P0 ;  /* 0x0000000026377fae */ /* 0x0009e20008101c4e */
[----:B------:R-:W-:Y:S01]  /*1340*/  ISETP.NE.U32.AND P0, PT, R42, RZ, PT ;  /* 0x000000ff2a00720c */ /* 0x000fe20003f05070 */
[----:B--2---:R-:W-:Y:S01]  /*1350*/  IMAD.WIDE R32, R16, 0x2, R32 ;  /* 0x0000000210207825 */ /* 0x004fe200078e0220 */
[----:B------:R-:W-:Y:S01]  /*1360*/  SEL R18, RZ, 0x10, P3 ;  /* 0x00000010ff127807 */ /* 0x000fe20001800000 */
[----:B------:R2:W-:Y:S01]  /*1370*/  LDGSTS.E.BYPASS.128 [R57], desc[UR14][R40.64], P1 ;  /* 0x0000000028397fae */ /* 0x0005e20008901c4e */
[----:B------:R-:W-:Y:S01]  /*1380*/  ISETP.NE.U32.AND P1, PT, R44, RZ, PT ;  /* 0x000000ff2c00720c */ /* 0x000fe20003f25070 */
[----:B---3--:R-:W-:Y:S01]  /*1390*/  IMAD.WIDE R34, R16, 0x2, R34 ;  /* 0x0000000210227825 */ /* 0x008fe200078e0222 */
[----:B------:R-:W-:Y:S01]  /*13a0*/  SEL R46, R46, RZ, P5 ;  /* 0x000000ff2e2e7207 */ /* 0x000fe20002800000 */
[----:B------:R-:W0:Y:S01]  /*13b0*/  LDGDEPBAR ;  /* 0x00000000000079af */ /* 0x000e220000000000 */
[----:B------:R-:W-:Y:S01]  /*13c0*/  SEL R42, RZ, 0x10, P4 ;  /* 0x00000010ff2a7807 */ /* 0x000fe20002000000 */
[----:B-1----:R-:W-:Y:S01]  /*13d0*/  IMAD.WIDE R36, R16, 0x2, R36 ;  /* 0x0000000210247825 */ /* 0x002fe200078e0224 */
[----:B------:R-:W-:Y:S01]  /*13e0*/  SEL R48, R48, RZ, P5 ;  /* 0x000000ff30307207 */ /* 0x000fe20002800000 */
[----:B------:R-:W-:Y:S01]  /*13f0*/  BAR.SYNC.DEFER_BLOCKING 0x0 ;  /* 0x0000000000007b1d */ /* 0x000fe20000010000 */
[----:B------:R-:W-:Y:S01]  /*1400*/  SEL R50, R50, RZ, P5 ;  /* 0x000000ff32327207 */ /* 0x000fe20002800000 */
[----:B----4-:R-:W-:Y:S01]  /*1410*/  IMAD.WIDE R38, R16, 0x2, R38 ;  /* 0x0000000210267825 */ /* 0x010fe200078e0226 */
[----:B------:R-:W-:-:S02]  /*1420*/  SEL R18, R18, RZ, P5 ;  /* 0x000000ff12127207 */ /* 0x000fc40002800000 */
[----:B------:R-:W-:Y:S01]  /*1430*/  SEL R42, R42, RZ, P5 ;  /* 0x000000ff2a2a7207 */ /* 0x000fe20002800000 */
[----:B--2---:R-:W-:Y:S01]  /*1440*/  IMAD.WIDE R40, R16, 0x2, R40 ;  /* 0x0000000210287825 */ /* 0x004fe200078e0228 */
[----:B------:R-:W-:Y:S02]  /*1450*/  ISETP.NE.U32.AND P3, PT, R48, RZ, PT ;  /* 0x000000ff3000720c */ /* 0x000fe40003f65070 */
[----:B------:R-:W-:Y:S02]  /*1460*/  ISETP.NE.U32.AND P4, PT, R50, RZ, PT ;  /* 0x000000ff3200720c */ /* 0x000fe40003f85070 */
[----:B------:R-:W-:Y:S01]  /*1470*/  ISETP.NE.U32.AND P5, PT, R18, RZ, PT ;  /* 0x000000ff1200720c */ /* 0x000fe20003fa5070 */
[----:B------:R-:W-:Y:S01]  /*1480*/  IMAD R18, R71, 0x8, R52 ;  /* 0x0000000847127824 */ /* 0x000fe200078e0234 */
[----:B------:R-:W-:Y:S01]  /*1490*/  CS2R R70, SRZ ;  /* 0x0000000000467805 */ /* 0x000fe2000001ff00 */
[----:B------:R-:W-:Y:S01]  /*14a0*/  @!PT LDS RZ, [RZ] ;  /* 0x00000000fffff984 */ /* 0x000fe20000000800 */
[----:B------:R-:W-:Y:S01]  /*14b0*/  @!PT LDS RZ, [RZ] ;  /* 0x00000000fffff984 */ /* 0x000fe20000000800 */
[----:B------:R-:W-:Y:S01]  /*14c0*/  @!PT LDS RZ, [RZ] ;  /* 0x00000000fffff984 */ /* 0x000fe20000000800 */
[----:B------:R1:W-:Y:S04]  /*14d0*/  LDGSTS.E.BYPASS.128 [R59+0x1c000], desc[UR14][R24.64+0x80], P2 ;  /* 0x1c000080183b7fae */ /* 0x0003e80009101c4e */
[----:B------:R2:W-:Y:S04]  /*14e0*/  LDGSTS.E.BYPASS.128 [R61+0x1c000], desc[UR14][R24.64+0x80], P2 ;  /* 0x1c000080183d7fae */ /* 0x0005e80009101c4e */
[----:B------:R3:W-:Y:S04]  /*14f0*/  LDGSTS.E.BYPASS.128 [R63+0x1c000], desc[UR14][R24.64+0x80], P2 ;  /* 0x1c000080183f7fae */ /* 0x0007e80009101c4e */
[----:B------:R4:W-:Y:S01]  /*1500*/  LDGSTS.E.BYPASS.128 [R65+0x1c000], desc[UR14][R24.64+0x80], P2 ;  /* 0x1c00008018417fae */ /* 0x0009e20009101c4e */
[----:B------:R-:W-:-:S02]  /*1510*/  ISETP.NE.U32.AND P2, PT, R46, RZ, PT ;  /* 0x000000ff2e00720c */ /* 0x000fc40003f45070 */
[----:B-1----:R-:W-:Y:S01]  /*1520*/  CS2R R58, SRZ ;  /* 0x00000000003a7805 */ /* 0x002fe2000001ff00 */
[----:B------:R-:W0:Y:S01]  /*1530*/  LDGDEPBAR ;  /* 0x00000000000079af */ /* 0x000e220000000000 */
[----:B--2---:R-:W-:-:S03]  /*1540*/  CS2R R60, SRZ ;  /* 0x00000000003c7805 */ /* 0x004fc6000001ff00 */
[----:B------:R1:W-:Y:S01]  /*1550*/  LDGSTS.E.BYPASS.128 [R43+0x8000], desc[UR14][R26.64], P6 ;  /* 0x080000001a2b7fae */ /* 0x0003e2000b101c4e */
[----:B------:R-:W-:Y:S02]  /*1560*/  ISETP.NE.U32.AND P6, PT, R42, RZ, PT ;  /* 0x000000ff2a00720c */ /* 0x000fe40003fc5070 */
[----:B---3--:R-:W-:Y:S01]  /*1570*/  CS2R R62, SRZ ;  /* 0x00000000003e7805 */ /* 0x008fe2000001ff00 */
[----:B------:R2:W-:Y:S01]  /*1580*/  LDGSTS.E.BYPASS.128 [R45+0x8000], desc[UR14][R28.64], P0 ;  /* 0x080000001c2d7fae */ /* 0x0005e20008101c4e */
[----:B------:R-:W-:Y:S02]  /*1590*/  ISETP.GE.AND P0, PT, R0, R67, PT ;  /* 0x000000430000720c */ /* 0x000fe40003f06270 */
[----:B----4-:R-:W-:Y:S02]  /*15a0*/  CS2R R24, SRZ ;  /* 0x0000000000187805 */ /* 0x010fe4000001ff00 */
[----:B------:R-:W-:Y:S01]  /*15b0*/  CS2R R64, SRZ ;  /* 0x0000000000407805 */ /* 0x000fe2000001ff00 */
[----:B------:R3:W-:Y:S01]  /*15c0*/  LDGSTS.E.BYPASS.128 [R47+0x8000], desc[UR14][R30.64], P1 ;  /* 0x080000001e2f7fae */ /* 0x0007e20008901c4e */
[----:B------:R-:W-:-:S02]  /*15d0*/  ISETP.GE.AND P1, PT, R20, 0x40, PT ;  /* 0x000000401400780c */ /* 0x000fc40003f26270 */
[----:B------:R-:W-:Y:S01]  /*15e0*/  CS2R R66, SRZ ;  /* 0x0000000000427805 */ /* 0x000fe2000001ff00 */
[----:B------:R4:W-:Y:S01]  /*15f0*/  LDGSTS.E.BYPASS.128 [R49+0x8000], desc[UR14][R32.64], P2 ;  /* 0x0800000020317fae */ /* 0x0009e20009101c4e */
[----:B-1----:R-:W-:Y:S02]  /*1600*/  CS2R R26, SRZ ;  /* 0x00000000001a7805 */ /* 0x002fe4000001ff00 */
[----:B------:R-:W-:Y:S01]  /*1610*/  CS2R R42, SRZ ;  /* 0x00000000002a7805 */ /* 0x000fe2000001ff00 */
[----:B------:R1:W-:Y:S01]  /*1620*/  LDGSTS.E.BYPASS.128 [R51+0x8000], desc[UR14][R34.64], P3 ;  /* 0x0800000022337fae */ /* 0x0003e20009901c4e */
[----:B--2---:R-:W-:Y:S02]  /*1630*/  CS2R R28, SRZ ;  /* 0x00000000001c7805 */ /* 0x004fe4000001ff00 */
[----:B------:R-:W-:Y:S01]  /*1640*/  CS2R R44, SRZ ;  /* 0x00000000002c7805 */ /* 0x000fe2000001ff00 */
[----:B------:R2:W-:Y:S01]  /*1650*/  LDGSTS.E.BYPASS.128 [R53+0x8000], desc[UR14][R36.64], P4 ;  /* 0x0800000024357fae */ /* 0x0005e2000a101c4e */
[----:B---3--:R-:W-:-:S02]  /*1660*/  CS2R R30, SRZ ;  /* 0x00000000001e7805 */ /* 0x008fc4000001ff00 */
[----:B------:R-:W-:Y:S01]  /*1670*/  CS2R R46, SRZ ;  /* 0x00000000002e7805 */ /* 0x000fe2000001ff00 */
[----:B------:R3:W-:Y:S01]  /*1680*/  LDGSTS.E.BYPASS.128 [R55+0x8000], desc[UR14][R38.64], P5 ;  /* 0x0800000026377fae */ /* 0x0007e2000a901c4e */
[----:B----4-:R-:W-:Y:S02]  /*1690*/  CS2R R32, SRZ ;  /* 0x0000000000207805 */ /* 0x010fe4000001ff00 */
[----:B------:R-:W-:Y:S01]  /*16a0*/  CS2R R48, SRZ ;  /* 0x0000000000307805 */ /* 0x000fe2000001ff00 */
[----:B------:R4:W-:Y:S01]  /*16b0*/  LDGSTS.E.BYPASS.128 [R57+0x8000], desc[UR14][R40.64], P6 ;  /* 0x0800000028397fae */ /* 0x0009e2000b101c4e */
[----:B-1----:R-:W-:Y:S02]  /*16c0*/  CS2R R34, SRZ ;  /* 0x0000000000227805 */ /* 0x002fe4000001ff00 */
[----:B------:R-:W-:Y:S01]  /*16d0*/  CS2R R50, SRZ ;  /* 0x0000000000327805 */ /* 0x000fe2000001ff00 */
[----:B------:R-:W0:Y:S01]  /*16e0*/  LDGDEPBAR ;  /* 0x00000000000079af */ /* 0x000e220000000000 */
[----:B--2---:R-:W-:-:S02]  /*16f0*/  CS2R R36, SRZ ;  /* 0x0000000000247805 */ /* 0x004fc4000001ff00 */
[----:B------:R-:W-:Y:S02]  /*1700*/  CS2R R52, SRZ ;  /* 0x0000000000347805 */ /* 0x000fe4000001ff00 */
[----:B---3--:R-:W-:Y:S02]  /*1710*/  CS2R R38, SRZ ;  /* 0x0000000000267805 */ /* 0x008fe4000001ff00 */
[----:B------:R-:W-:Y:S02]  /*1720*/  CS2R R54, SRZ ;  /* 0x0000000000367805 */ /* 0x000fe4000001ff00 */
[----:B----4-:R-:W-:Y:S02]  /*1730*/  CS2R R40, SRZ ;  /* 0x0000000000287805 */ /* 0x010fe4000001ff00 */
[----:B------:R-:W-:Y:S01]  /*1740*/  CS2R R56, SRZ ;  /* 0x0000000000387805 */ /* 0x000fe2000001ff00 */
[----:B------:R-:W-:Y:S06]  /*1750*/  @!P1 BRA `(.L_x_0) ;  /* 0x0000001000089947 */ /* 0x000fec0003800000 */
[----:B------:R-:W1:Y:S01]  /*1760*/  LDC.64 R24, c[0x0][0x218] ;  /* 0x00008600ff187b82 */ /* 0x000e620000000a00 */
[----:B------:R-:W-:Y:S01]  /*1770*/  LOP3.LUT R5, R5, 0x7, RZ, 0xc0, !PT ;  /* 0x0000000705057812 */ /* 0x000fe200078ec0ff */
[----:B------:R-:W-:Y:S01]  /*1780*/  IMAD.SHL.U32 R188, R22, 0x2, RZ ;  /* 0x0000000216bc7824 */ /* 0x000fe200078e00ff */
[----:B------:R-:W-:Y:S01]  /*1790*/  SHF.R.S32.HI R159, RZ, 0x1f, R16 ;  /* 0x0000001fff9f7819 */ /* 0x000fe20000011410 */
[----:B------:R-:W-:Y:S01]  /*17a0*/  IMAD.SHL.U32 R174, R161, 0x2, RZ ;  /* 0x00000002a1ae7824 */ /* 0x000fe200078e00ff */
[----:B------:R-:W-:Y:S01]  /*17b0*/  SHF.R.S32.HI R27, RZ, 0x1f, R154 ;  /* 0x0000001fff1b7819 */ /* 0x000fe2000001149a */
[----:B------:R-:W-:Y:S01]  /*17c0*/  IMAD.WIDE.U32 R6, R5, 0x10, R6 ;  /* 0x0000001005067825 */ /* 0x000fe200078e0006 */
[----:B------:R-:W-:Y:S02]  /*17d0*/  SHF.R.S32.HI R5, RZ, 0x1f, R20 ;  /* 0x0000001fff057819 */ /* 0x000fe40000011414 */
[----:B------:R-:W-:Y:S02]  /*17e0*/  CS2R R28, SRZ ;  /* 0x00000000001c7805 */ /* 0x000fe4000001ff00 */
[----:B------:R-:W-:Y:S01]  /*17f0*/  SHF.L.U64.HI R195, R154, 0x1, R27 ;  /* 0x000000019ac37819 */ /* 0x000fe2000001021b */
[----:B------:R-:W-:Y:S01]  /*1800*/  IMAD.SHL.U32 R176, R158, 0x2, RZ ;  /* 0x000000029eb07824 */ /* 0x000fe200078e00ff */
[----:B------:R-:W-:Y:S01]  /*1810*/  IADD3 R170, P2, R6, 0x100, RZ ;  /* 0x0000010006aa7810 */ /* 0x000fe20007f5e0ff */
[----:B------:R-:W-:Y:S01]  /*1820*/  IMAD.SHL.U32 R178, R157, 0x2, RZ ;  /* 0x000000029db27824 */ /* 0x000fe200078e00ff */
[----:B------:R-:W-:Y:S01]  /*1830*/  SHF.R.S32.HI R6, RZ, 0x1f, R161 ;  /* 0x0000001fff067819 */ /* 0x000fe200000114a1 */
[----:B------:R-:W-:Y:S01]  /*1840*/  IMAD.SHL.U32 R180, R156, 0x2, RZ ;  /* 0x000000029cb47824 */ /* 0x000fe200078e00ff */
[----:B------:R-:W-:Y:S01]  /*1850*/  LEA.HI R5, R5, R20, RZ, 0x6 ;  /* 0x0000001405057211 */ /* 0x000fe200078f30ff */
[----:B------:R-:W-:Y:S01]  /*1860*/  IMAD.X R171, RZ, RZ, R7, P2 ;  /* 0x000000ffffab7224 */ /* 0x000fe200010e0607 */
[----:B------:R-:W-:Y:S01]  /*1870*/  SHF.R.S32.HI R7, RZ, 0x1f, R158 ;  /* 0x0000001fff077819 */ /* 0x000fe2000001149e */
[----:B------:R-:W-:Y:S01]  /*1880*/  VIADD R20, R8, 0xffffff80 ;  /* 0xffffff8008147836 */ /* 0x000fe20000000000 */
[----:B------:R-:W-:Y:S01]  /*1890*/  SHF.L.U64.HI R185, R161, 0x1, R6 ;  /* 0x00000001a1b97819 */ /* 0x000fe20000010206 */
[----:B------:R-:W-:Y:S01]  /*18a0*/  IMAD.SHL.U32 R182, R155, 0x2, RZ ;  /* 0x000000029bb67824 */ /* 0x000fe200078e00ff */
[----:B------:R-:W-:Y:S01]  /*18b0*/  SHF.L.U64.HI R187, R158, 0x1, R7 ;  /* 0x000000019ebb7819 */ /* 0x000fe20000010207 */
[----:B------:R-:W-:Y:S01]  /*18c0*/  IMAD.SHL.U32 R184, R154, 0x2, RZ ;  /* 0x000000029ab87824 */ /* 0x000fe200078e00ff */
[----:B------:R-:W-:Y:S01]  /*18d0*/  SHF.R.S32.HI R7, RZ, 0x1f, R156 ;  /* 0x0000001fff077819 */ /* 0x000fe2000001149c */
[----:B------:R-:W-:Y:S01]  /*18e0*/  IMAD.SHL.U32 R186, R152, 0x2, RZ ;  /* 0x0000000298ba7824 */ /* 0x000fe200078e00ff */
[----:B-1----:R-:W-:-:S02]  /*18f0*/  LEA R181, P1, R16, R24, 0x2 ;  /* 0x0000001810b57211 */ /* 0x002fc400078210ff */
[----:B------:R-:W-:Y:S02]  /*1900*/  CS2R R26, SRZ ;  /* 0x00000000001a7805 */ /* 0x000fe4000001ff00 */
[----:B------:R-:W-:Y:S02]  /*1910*/  SHF.R.S32.HI R6, RZ, 0x1f, R157 ;  /* 0x0000001fff067819 */ /* 0x000fe4000001149d */
[----:B------:R-:W-:Y:S02]  /*1920*/  CS2R R30, SRZ ;  /* 0x00000000001e7805 */ /* 0x000fe4000001ff00 */
[----:B------:R-:W-:Y:S02]  /*1930*/  LEA.HI.X R172, R16, R25, R159, 0x2, P1 ;  /* 0x0000001910ac7211 */ /* 0x000fe400008f149f */
[----:B------:R-:W-:Y:S02]  /*1940*/  CS2R R32, SRZ ;  /* 0x0000000000207805 */ /* 0x000fe4000001ff00 */
[----:B------:R-:W-:-:S02]  /*1950*/  SHF.L.U64.HI R191, R156, 0x1, R7 ;  /* 0x000000019cbf7819 */ /* 0x000fc40000010207 */
[----:B------:R-:W-:Y:S02]  /*1960*/  CS2R R34, SRZ ;  /* 0x0000000000227805 */ /* 0x000fe4000001ff00 */
[----:B------:R-:W-:Y:S02]  /*1970*/  SHF.L.U64.HI R189, R157, 0x1, R6 ;  /* 0x000000019dbd7819 */ /* 0x000fe40000010206 */
[----:B------:R-:W-:Y:S02]  /*1980*/  CS2R R36, SRZ ;  /* 0x0000000000247805 */ /* 0x000fe4000001ff00 */
[----:B------:R-:W-:Y:S02]  /*1990*/  SHF.R.S32.HI R25, RZ, 0x1f, R152 ;  /* 0x0000001fff197819 */ /* 0x000fe40000011498 */
[----:B------:R-:W-:Y:S02]  /*19a0*/  CS2R R38, SRZ ;  /* 0x0000000000267805 */ /* 0x000fe4000001ff00 */
[----:B------:R-:W-:-:S02]  /*19b0*/  SHF.R.S32.HI R7, RZ, 0x1f, R22 ;  /* 0x0000001fff077819 */ /* 0x000fc40000011416 */
[----:B------:R-:W-:Y:S02]  /*19c0*/  CS2R R40, SRZ ;  /* 0x0000000000287805 */ /* 0x000fe4000001ff00 */
[----:B------:R-:W-:Y:S02]  /*19d0*/  SHF.R.S32.HI R5, RZ, 0x6, R5 ;  /* 0x00000006ff057819 */ /* 0x000fe40000011405 */
[----:B------:R-:W-:Y:S02]  /*19e0*/  CS2R R42, SRZ ;  /* 0x00000000002a7805 */ /* 0x000fe4000001ff00 */
[----:B------:R-:W-:Y:S02]  /*19f0*/  SHF.R.S32.HI R6, RZ, 0x1f, R155 ;  /* 0x0000001fff067819 */ /* 0x000fe4000001149b */
[----:B------:R-:W-:Y:S02]  /*1a00*/  CS2R R44, SRZ ;  /* 0x00000000002c7805 */ /* 0x000fe4000001ff00 */
[----:B------:R-:W-:-:S02]  /*1a10*/  SHF.L.U64.HI R197, R152, 0x1, R25 ;  /* 0x0000000198c57819 */ /* 0x000fc40000010219 */
[----:B------:R-:W-:Y:S02]  /*1a20*/  CS2R R24, SRZ ;  /* 0x0000000000187805 */ /* 0x000fe4000001ff00 */
[----:B------:R-:W-:Y:S01]  /*1a30*/  SHF.L.U64.HI R199, R22, 0x1, R7 ;  /* 0x0000000116c77819 */ /* 0x000fe20000010207 */
[----:B------:R-:W-:Y:S01]  /*1a40*/  IMAD.MOV.U32 R22, RZ, RZ, RZ ;  /* 0x000000ffff167224 */ /* 0x000fe200078e00ff */
[----:B------:R-:W-:Y:S02]  /*1a50*/  SHF.L.U64.HI R193, R155, 0x1, R6 ;  /* 0x000000019bc17819 */ /* 0x000fe40000010206 */
[----:B------:R-:W-:Y:S02]  /*1a60*/  CS2R R46, SRZ ;  /* 0x00000000002e7805 */ /* 0x000fe4000001ff00 */
[----:B------:R-:W-:Y:S02]  /*1a70*/  CS2R R48, SRZ ;  /* 0x0000000000307805 */ /* 0x000fe4000001ff00 */
[----:B------:R-:W-:-:S02]  /*1a80*/  CS2R R50, SRZ ;  /* 0x0000000000327805 */ /* 0x000fc4000001ff00 */
[----:B------:R-:W-:Y:S02]  /*1a90*/  CS2R R52, SRZ ;  /* 0x0000000000347805 */ /* 0x000fe4000001ff00 */
[----:B------:R-:W-:Y:S02]  /*1aa0*/  CS2R R54, SRZ ;  /* 0x0000000000367805 */ /* 0x000fe4000001ff00 */
[----:B------:R-:W-:Y:S02]  /*1ab0*/  CS2R R56, SRZ ;  /* 0x0000000000387805 */ /* 0x000fe4000001ff00 */
        /* <DEDUP_REMOVED lines=47> */
[----:B------:R-:W-:Y:S01]  /*1db0*/  SHF.L.U64.HI R183, R16, 0x1, R159 ;  /* 0x0000000110b77819 */ /* 0x000fe2000001029f */
[----:B------:R-:W-:Y:S01]  /*1dc0*/  VIADD R8, R5, 0xfffffffe ;  /* 0xfffffffe05087836 */ /* 0x000fe20000000000 */
[----:B------:R-:W-:Y:S01]  /*1dd0*/  UIADD3 UR18, UR4, 0x18000, URZ ;  /* 0x0001800004127890 */ /* 0x000fe2000fffe03f */
[----:B------:R-:W-:Y:S01]  /*1de0*/  UMOV UR6, 0x1 ;  /* 0x0000000100067882 */ /* 0x000fe20000000000 */
[----:B------:R-:W-:-:S10]  /*1df0*/  UMOV UR5, 0xffffffff ;  /* 0xffffffff00057882 */ /* 0x000fd40000000000 */
.L_x_1:
[----:B------:R-:W-:Y:S01]  /*1e00*/  UIADD3 UR5, UR5, 0x1, URZ ;  /* 0x0000000105057890 */ /* 0x000fe2000fffe03f */
[----:B------:R-:W-:-:S04]  /*1e10*/  DEPBAR.LE SB0, 0x2 ;  /* 0x000080800000791a */ /* 0x000fc80000000000 */
[----:B------:R-:W-:Y:S01]  /*1e20*/  UISETP.GT.AND UP0, UPT, UR5, 0x2, UPT ;  /* 0x000000020500788c */ /* 0x000fe2000bf04270 */
[----:B------:R-:W-:Y:S01]  /*1e30*/  BAR.SYNC.DEFER_BLOCKING 0x0 ;  /* 0x0000000000007b1d */ /* 0x000fe20000010000 */
[----:B------:R-:W-:Y:S01]  /*1e40*/  USHF.L.U32 UR7, UR13, 0xb, URZ ;  /* 0x0000000b0d077899 */ /* 0x000fe2000800063f */
[----:B------:R-:W-:Y:S01]  /*1e50*/  ISETP.GE.AND P2, PT, R3, R20, PT ;  /* 0x000000140300720c */ /* 0x000fe20003f46270 */
[----:B------:R-:W-:Y:S01]  /*1e60*/  USEL UR5, UR5, URZ, !UP0 ;  /* 0x0000003f05057287 */ /* 0x000fe2000c000000 */
[----:B------:R-:W-:Y:S01]  /*1e70*/  ISETP.GE.AND P1, PT, R22, R8, PT ;  /* 0x000000081600720c */ /* 0x000fe20003f26270 */
[----:B------:R-:W-:Y:S01]  /*1e80*/  ULOP3.LUT UR8, UR7, 0x2000, URZ, 0xc0, !UPT ;  /* 0x0000200007087892 */ /* 0x000fe2000f8ec03f */
[----:B------:R-:W-:Y:S01]  /*1e90*/  SEL R6, RZ, 0x10, P2 ;  /* 0x00000010ff067807 */ /* 0x000fe20001000000 */
[----:B------:R-:W-:Y:S01]  /*1ea0*/  ULEA UR7, UR5, UR18, 0xe ;  /* 0x0000001205077291 */ /* 0x000fe2000f8e703f */
[-C--:B------:R-:W-:Y:S01]  /*1eb0*/  ISETP.GE.AND P2, PT, R4, R20.reuse, PT ;  /* 0x000000140400720c */ /* 0x080fe20003f46270 */
[----:B------:R-:W-:Y:S01]  /*1ec0*/  ULEA UR12, UR5, UR4, 0xf ;  /* 0x00000004050c7291 */ /* 0x000fe2000f8e783f */
[-C--:B------:R-:W-:Y:S01]  /*1ed0*/  ISETP.GE.AND P3, PT, R17, R20.reuse, PT ;  /* 0x000000141100720c */ /* 0x080fe20003f66270 */
[----:B------:R-:W-:Y:S01]  /*1ee0*/  UIADD3 UR7, UR7, UR8, URZ ;  /* 0x0000000807077290 */ /* 0x000fe2000fffe03f */
[----:B------:R-:W-:Y:S01]  /*1ef0*/  SEL R6, R6, RZ, !P1 ;  /* 0x000000ff06067207 */ /* 0x000fe20004800000 */
[----:B------:R-:W-:Y:S01]  /*1f00*/  USHF.R.U32.HI UR9, URZ, 0x4, UR12 ;  /* 0x000000043f097899 */ /* 0x000fe2000801160c */
[----:B------:R-:W-:Y:S01]  /*1f10*/  SEL R7, RZ, 0x10, P2 ;  /* 0x00000010ff077807 */ /* 0x000fe20001000000 */
[----:B------:R-:W-:Y:S01]  /*1f20*/  USHF.R.U32.HI UR8, URZ, 0x4, UR7 ;  /* 0x000000043f087899 */ /* 0x000fe20008011607 */
[----:B------:R-:W-:Y:S01]  /*1f30*/  SEL R152, RZ, 0x10, P3 ;  /* 0x00000010ff987807 */ /* 0x000fe20001800000 */
[----:B------:R-:W-:Y:S01]  /*1f40*/  USGXT.U32 UR9, UR9, 0xe ;  /* 0x0000000e0909789a */ /* 0x000fe20008000000 */
[----:B------:R-:W-:Y:S01]  /*1f50*/  ISETP.NE.U32.AND P2, PT, R6, RZ, PT ;  /* 0x000000ff0600720c */ /* 0x000fe20003f45070 */
[----:B------:R-:W-:Y:S01]  /*1f60*/  USGXT.U32 UR8, UR8, 0xe ;  /* 0x0000000e0808789a */ /* 0x000fe20008000000 */
[----:B------:R-:W-:Y:S01]  /*1f70*/  SEL R7, R7, RZ, !P1 ;  /* 0x000000ff07077207 */ /* 0x000fe20004800000 */
[----:B------:R-:W-:Y:S01]  /*1f80*/  ULOP3.LUT UR10, UR9, 0x2000000, URZ, 0xfc, !UPT ;  /* 0x02000000090a7892 */ /* 0x000fe2000f8efc3f */
[----:B------:R-:W-:Y:S01]  /*1f90*/  SEL R152, R152, RZ, !P1 ;  /* 0x000000ff98987207 */ /* 0x000fe20004800000 */
[----:B------:R-:W-:Y:S01]  /*1fa0*/  ULOP3.LUT UR8, UR8, 0x4000000, URZ, 0xfc, !UPT ;  /* 0x0400000008087892 */ /* 0x000fe2000f8efc3f */
[----:B------:R-:W-:Y:S01]  /*1fb0*/  WARPGROUP.ARRIVE ;  /* 0x00000000000079c5 */ /* 0x000fe20000000000 */
[----:B------:R-:W-:Y:S01]  /*1fc0*/  UMOV UR11, 0x40000040 ;  /* 0x40000040000b7882 */ /* 0x000fe20000000000 */
[----:B------:R-:W-:Y:S01]  /*1fd0*/  UMOV UR9, 0x40000040 ;  /* 0x4000004000097882 */ /* 0x000fe20000000000 */
[----:B------:R-:W-:Y:S01]  /*1fe0*/  UIADD3 UR6, UR6, 0x1, URZ ;  /* 0x0000000106067890 */ /* 0x000fe2000fffe03f */
[----:B------:R-:W-:Y:S01]  /*1ff0*/  ISETP.GE.AND P5, PT, R19, R20, PT ;  /* 0x000000141300720c */ /* 0x000fe20003fa6270 */
[----:B------:R-:W-:Y:S01]  /*2000*/  IMAD.MOV.U32 R6, RZ, RZ, R170 ;  /* 0x000000ffff067224 */ /* 0x000fe200078e00aa */
[----:B------:R-:W-:Y:S01]  /*2010*/  ISETP.NE.U32.AND P4, PT, R7, RZ, PT ;  /* 0x000000ff0700720c */ /* 0x000fe20003f85070 */
[----:B------:R-:W-:Y:S01]  /*2020*/  UISETP.GT.AND UP0, UPT, UR6, 0x2, UPT ;  /* 0x000000020600788c */ /* 0x000fe2000bf04270 */
[----:B------:R-:W-:Y:S01]  /*2030*/  HGMMA.64x256x16.F32 R24, gdesc[UR8].tnspB, R24 ;  /* 0x43e00000081879f0 */ /* 0x000fe20008700818 */
[----:B------:R-:W-:Y:S01]  /*2040*/  UIADD3 UR9, UR12, 0x800, URZ ;  /* 0x000008000c097890 */ /* 0x000fe2000fffe03f */
[----:B------:R-:W-:Y:S01]  /*2050*/  ISETP.NE.U32.AND P3, PT, R152, RZ, PT ;  /* 0x000000ff9800720c */ /* 0x000fe20003f65070 */
[----:B------:R-:W-:Y:S01]  /*2060*/  UIADD3 UR8, UR7, 0x20, URZ ;  /* 0x0000002007087890 */ /* 0x000fe2000fffe03f */
[----:B------:R-:W-:Y:S01]  /*2070*/  IMAD.MOV.U32 R7, RZ, RZ, R171 ;  /* 0x000000ffff077224 */ /* 0x000fe200078e00ab */
[----:B------:R-:W-:Y:S01]  /*2080*/  USHF.R.U32.HI UR9, URZ, 0x4, UR9 ;  /* 0x000000043f097899 */ /* 0x000fe20008011609 */
[----:B------:R-:W-:Y:S01]  /*2090*/  SEL R152, RZ, 0x10, P5 ;  /* 0x00000010ff987807 */ /* 0x000fe20002800000 */
[----:B------:R-:W-:Y:S01]  /*20a0*/  USHF.R.U32.HI UR8, URZ, 0x4, UR8 ;  /* 0x000000043f087899 */ /* 0x000fe20008011608 */
[----:B------:R-:W-:Y:S01]  /*20b0*/  ISETP.LE.AND P5, PT, R20, UR16, PT ;  /* 0x0000001014007c0c */ /* 0x000fe2000bfa3270 */
[----:B------:R-:W-:Y:S01]  /*20c0*/  USGXT.U32 UR9, UR9, 0xe ;  /* 0x0000000e0909789a */ /* 0x000fe20008000000 */
[----:B------:R-:W-:Y:S01]  /*20d0*/  SEL R152, R152, RZ, !P1 ;  /* 0x000000ff98987207 */ /* 0x000fe20004800000 */
[----:B------:R-:W-:Y:S01]  /*20e0*/  USGXT.U32 UR8, UR8, 0xe ;  /* 0x0000000e0808789a */ /* 0x000fe20008000000 */
[C---:B------:R-:W-:Y:S01]  /*20f0*/  IADD3 R154, P6, R181.reuse, R188, RZ ;  /* 0x000000bcb59a7210 */ /* 0x040fe20007fde0ff */
[----:B------:R-:W-:Y:S01]  /*2100*/  ULOP3.LUT UR10, UR9, 0x2000000, URZ, 0xfc, !UPT ;  /* 0x02000000090a7892 */ /* 0x000fe2000f8efc3f */
[----:B------:R-:W-:Y:S01]  /*2110*/  VIADD R22, R22, 0x1 ;  /* 0x0000000116167836 */ /* 0x000fe20000000000 */
[----:B------:R-:W-:Y:S01]  /*2120*/  ULOP3.LUT UR8, UR8, 0x4000000, URZ, 0xfc, !UPT ;  /* 0x0400000008087892 */ /* 0x000fe2000f8efc3f */
[----:B------:R-:W-:Y:S01]  /*2130*/  UMOV UR11, 0x40000040 ;  /* 0x40000040000b7882 */ /* 0x000fe20000000000 */
[----:B------:R-:W-:Y:S01]  /*2140*/  UMOV UR9, 0x40000040 ;  /* 0x4000004000097882 */ /* 0x000fe20000000000 */
[----:B------:R-:W-:Y:S01]  /*2150*/  USEL UR6, UR6, URZ, !UP0 ;  /* 0x0000003f06067287 */ /* 0x000fe2000c000000 */
[----:B------:R-:W-:Y:S01]  /*2160*/  IMAD.X R155, R172, 0x1, R199, P6 ;  /* 0x00000001ac9b7824 */ /* 0x000fe200030e06c7 */
[----:B------:R-:W-:-:S08]  /*2170*/  IADD3 R156, P6, R181, R186, RZ ;  /* 0x000000bab59c7210 */ /* 0x000fd00007fde0ff */
[----:B------:R-:W-:Y:S01]  /*2180*/  HGMMA.64x256x16.F32 R24, gdesc[UR8].tnspB, R24 ;  /* 0x43e00000081879f0 */ /* 0x000fe20008700818 */
[----:B------:R-:W-:Y:S02]  /*2190*/  UIADD3 UR9, UR12, 0x1000, URZ ;  /* 0x000010000c097890 */ /* 0x000fe4000fffe03f */
[----:B------:R-:W-:Y:S02]  /*21a0*/  UIADD3 UR8, UR7, 0x40, URZ ;  /* 0x0000004007087890 */ /* 0x000fe4000fffe03f */
[----:B------:R-:W-:Y:S02]  /*21b0*/  USHF.R.U32.HI UR9, URZ, 0x4, UR9 ;  /* 0x000000043f097899 */ /* 0x000fe40008011609 */
[----:B------:R-:W-:Y:S02]  /*21c0*/  USHF.R.U32.HI UR8, URZ, 0x4, UR8 ;  /* 0x000000043f087899 */ /* 0x000fe40008011608 */
[----:B------:R-:W-:Y:S02]  /*21d0*/  USGXT.U32 UR9, UR9, 0xe ;  /* 0x0000000e0909789a */ /* 0x000fe40008000000 */
[----:B------:R-:W-:-:S02]  /*21e0*/  USGXT.U32 UR8, UR8, 0xe ;  /* 0x0000000e0808789a */ /* 0x000fc40008000000 */
[----:B------:R-:W-:Y:S02]  /*21f0*/  ULOP3.LUT UR10, UR9, 0x2000000, URZ, 0xfc, !UPT ;  /* 0x02000000090a7892 */ /* 0x000fe4000f8efc3f */
[----:B------:R-:W-:Y:S01]  /*2200*/  ULOP3.LUT UR8, UR8, 0x4000000, URZ, 0xfc, !UPT ;  /* 0x0400000008087892 */ /* 0x000fe2000f8efc3f */
[----:B------:R-:W-:Y:S01]  /*2210*/  UMOV UR11, 0x40000040 ;  /* 0x40000040000b7882 */ /* 0x000fe20000000000 */
[----:B------:R-:W-:Y:S01]  /*2220*/  UMOV UR9, 0x40000040 ;  /* 0x4000004000097882 */ /* 0x000fe20000000000 */
[----:B------:R-:W-:Y:S02]  /*2230*/  UIADD3 UR12, UR12, 0x1800, URZ ;  /* 0x000018000c0c7890 */ /* 0x000fe4000fffe03f */
[----:B------:R-:W-:-:S04]  /*2240*/  UIADD3 UR7, UR7, 0x60, URZ ;  /* 0x0000006007077890 */ /* 0x000fc8000fffe03f */
[----:B------:R-:W-:-:S04]  /*2250*/  USHF.R.U32.HI UR7, URZ, 0x4, UR7 ;  /* 0x000000043f077899 */ /* 0x000fc80008011607 */
[----:B------:R-:W-:Y:S01]  /*2260*/  USGXT.U32 UR7, UR7, 0xe ;  /* 0x0000000e0707789a */ /* 0x000fe20008000000 */
[----:B------:R-:W-:Y:S01]  /*2270*/  HGMMA.64x256x16.F32 R24, gdesc[UR8].tnspB, R24 ;  /* 0x43e00000081879f0 */ /* 0x000fe20008700818 */
[----:B------:R-:W-:Y:S01]  /*2280*/  USHF.R.U32.HI UR8, URZ, 0x4, UR12 ;  /* 0x000000043f087899 */ /* 0x000fe2000801160c */
[----:B------:R-:W-:Y:S01]  /*2290*/  UMOV UR11, 0x40000040 ;  /* 0x40000040000b7882 */ /* 0x000fe20000000000 */
[----:B------:R-:W-:Y:S02]  /*22a0*/  UMOV UR9, 0x40000040 ;  /* 0x4000004000097882 */ /* 0x000fe40000000000 */
[----:B------:R-:W-:-:S04]  /*22b0*/  USGXT.U32 UR8, UR8, 0xe ;  /* 0x0000000e0808789a */ /* 0x000fc80008000000 */
[----:B------:R-:W-:Y:S02]  /*22c0*/  ULOP3.LUT UR10, UR8, 0x2000000, URZ, 0xfc, !UPT ;  /* 0x02000000080a7892 */ /* 0x000fe4000f8efc3f */
[----:B------:R-:W-:Y:S02]  /*22d0*/  ULOP3.LUT UR8, UR7, 0x4000000, URZ, 0xfc, !UPT ;  /* 0x0400000007087892 */ /* 0x000fe4000f8efc3f */
[----:B------:R-:W-:-:S06]  /*22e0*/  ULEA UR7, UR6, UR18, 0xe ;  /* 0x0000001206077291 */ /* 0x000fcc000f8e703f */
[----:B------:R-:W-:Y:S02]  /*22f0*/  LEA R157, R9, UR7, 0x1 ;  /* 0x00000007099d7c11 */ /* 0x000fe4000f8e08ff */
[----:B------:R-:W-:Y:S02]  /*2300*/  LEA R159, R10, UR7, 0x1 ;  /* 0x000000070a9f7c11 */ /* 0x000fe4000f8e08ff */
[----:B------:R-:W-:Y:S02]  /*2310*/  LEA R161, R11, UR7, 0x1 ;  /* 0x000000070ba17c11 */ /* 0x000fe4000f8e08ff */
[----:B------:R-:W-:Y:S01]  /*2320*/  LEA R163, R12, UR7, 0x1 ;  /* 0x000000070ca37c11 */ /* 0x000fe2000f8e08ff */
[----:B------:R-:W-:-:S06]  /*2330*/  ULEA UR7, UR6, UR4, 0xf ;  /* 0x0000000406077291 */ /* 0x000fcc000f8e783f */
[----:B------:R-:W-:Y:S02]  /*2340*/  LEA R171, R167, UR7, 0x1 ;  /* 0x00000007a7ab7c11 */ /* 0x000fe4000f8e08ff */
[----:B------:R-:W-:Y:S02]  /*2350*/  LEA R173, R14, UR7, 0x1 ;  /* 0x000000070ead7c11 */ /* 0x000fe4000f8e08ff */
[----:B------:R-:W-:Y:S02]  /*2360*/  LEA R175, R168, UR7, 0x1 ;  /* 0x00000007a8af7c11 */ /* 0x000fe4000f8e08ff */
[----:B------:R-:W-:Y:S02]  /*2370*/  LEA R177, R169, UR7, 0x1 ;  /* 0x00000007a9b17c11 */ /* 0x000fe4000f8e08ff */
[----:B------:R-:W-:Y:S01]  /*2380*/  LEA R179, R15, UR7, 0x1 ;  /* 0x000000070fb37c11 */ /* 0x000fe2000f8e08ff */
[----:B------:R-:W-:Y:S03]  /*2390*/  HGMMA.64x256x16.F32 R24, gdesc[UR8].tnspB, R24, gsb0 ;  /* 0x43e00000081879f0 */ /* 0x000fe60008000818 */
[----:B------:R-:W-:-:S02]  /*23a0*/  WARPGROUP.DEPBAR.LE gsb0, 0x1 ;  /* 0x00008000000079c5 */ /* 0x000fc40000010100 */
[----:B------:R-:W-:Y:S06]  /*23b0*/  BAR.SYNC.DEFER_BLOCKING 0x0 ;  /* 0x0000000000007b1d */ /* 0x000fec0000010000 */
[----:B------:R-:W-:Y:S01]  /*23c0*/  @!PT LDS RZ, [RZ] ;  /* 0x00000000fffff984 */ /* 0x000fe20000000800 */
[----:B------:R-:W-:Y:S01]  /*23d0*/  @!PT LDS RZ, [RZ] ;  /* 0x00000000fffff984 */ /* 0x000fe20000000800 */
[----:B------:R-:W-:Y:S01]  /*23e0*/  @!PT LDS RZ, [RZ] ;  /* 0x00000000fffff984 */ /* 0x000fe20000000800 */
[----:B------:R1:W-:Y:S04]  /*23f0*/  LDGSTS.E.BYPASS.128 [R157], desc[UR14][R6.64], P2 ;  /* 0x00000000069d7fae */ /* 0x0003e80009101c4e */
[----:B------:R-:W-:Y:S04]  /*2400*/  LDGSTS.E.BYPASS.128 [R159], desc[UR14][R6.64], P2 ;  /* 0x00000000069f7fae */ /* 0x000fe80009101c4e */
[----:B------:R2:W-:Y:S04]  /*2410*/  LDGSTS.E.BYPASS.128 [R161], desc[UR14][R6.64], P2 ;  /* 0x0000000006a17fae */ /* 0x0005e80009101c4e */
[----:B------:R3:W-:Y:S01]  /*2420*/  LDGSTS.E.BYPASS.128 [R163], desc[UR14][R6.64], P2 ;  /* 0x0000000006a37fae */ /* 0x0007e20009101c4e */
[----:B------:R-:W-:Y:S01]  /*2430*/  ISETP.NE.U32.AND P2, PT, R152, RZ, PT ;  /* 0x000000ff9800720c */ /* 0x000fe20003f45070 */
[----:B-1----:R-:W-:Y:S01]  /*2440*/  IMAD.X R157, R172, 0x1, R197, P6 ;  /* 0x00000001ac9d7824 */ /* 0x002fe200030e06c5 */
[----:B------:R-:W-:Y:S01]  /*2450*/  SEL R152, RZ, 0x10, P5 ;  /* 0x00000010ff987807 */ /* 0x000fe20002800000 */
[----:B------:R-:W0:Y:S01]  /*2460*/  LDGDEPBAR ;  /* 0x00000000000079af */ /* 0x000e220000000000 */
[----:B------:R-:W-:-:S02]  /*2470*/  ISETP.GE.AND P5, PT, R21, R20, PT ;  /* 0x000000141500720c */ /* 0x000fc40003fa6270 */
[----:B------:R-:W-:Y:S02]  /*2480*/  SEL R152, R152, RZ, !P1 ;  /* 0x000000ff98987207 */ /* 0x000fe40004800000 */
[----:B--2---:R-:W-:Y:S02]  /*2490*/  LEA R161, R164, UR7, 0x1 ;  /* 0x00000007a4a17c11 */ /* 0x004fe4000f8e08ff */
[----:B------:R-:W-:Y:S02]  /*24a0*/  IADD3 R158, P6, R181, R184, RZ ;  /* 0x000000b8b59e7210 */ /* 0x000fe40007fde0ff */
[----:B---3--:R-:W-:Y:S01]  /*24b0*/  LEA R163, R165, UR7, 0x1 ;  /* 0x00000007a5a37c11 */ /* 0x008fe2000f8e08ff */
[----:B------:R1:W-:Y:S01]  /*24c0*/  LDGSTS.E.BYPASS.128 [R161], desc[UR14][R154.64], P4 ;  /* 0x000000009aa17fae */ /* 0x0003e2000a101c4e */
[----:B------:R-:W-:Y:S01]  /*24d0*/  ISETP.NE.U32.AND P4, PT, R152, RZ, PT ;  /* 0x000000ff9800720c */ /* 0x000fe20003f85070 */
[----:B------:R-:W-:Y:S01]  /*24e0*/  IMAD.X R159, R172, 0x1, R195, P6 ;  /* 0x00000001ac9f7824 */ /* 0x000fe200030e06c3 */
[----:B------:R-:W-:Y:S01]  /*24f0*/  SEL R152, RZ, 0x10, P5 ;  /* 0x00000010ff987807 */ /* 0x000fe20002800000 */
[----:B------:R2:W-:Y:S01]  /*2500*/  LDGSTS.E.BYPASS.128 [R163], desc[UR14][R156.64], P3 ;  /* 0x000000009ca37fae */ /* 0x0005e20009901c4e */
[----:B------:R-:W-:-:S02]  /*2510*/  ISETP.GE.AND P5, PT, R23, R20, PT ;  /* 0x000000141700720c */ /* 0x000fc40003fa6270 */
[----:B------:R-:W-:Y:S02]  /*2520*/  SEL R152, R152, RZ, !P1 ;  /* 0x000000ff98987207 */ /* 0x000fe40004800000 */
[----:B------:R-:W-:Y:S02]  /*2530*/  ISETP.LE.AND P6, PT, R20, UR17, PT ;  /* 0x0000001114007c0c */ /* 0x000fe4000bfc3270 */
[----:B------:R-:W-:Y:S02]  /*2540*/  ISETP.NE.U32.AND P3, PT, R152, RZ, PT ;  /* 0x000000ff9800720c */ /* 0x000fe40003f65070 */
[----:B------:R-:W-:Y:S02]  /*2550*/  SEL R152, RZ, 0x10, P5 ;  /* 0x00000010ff987807 */ /* 0x000fe40002800000 */
[----:B-1----:R-:W-:Y:S02]  /*2560*/  LEA R161, R166, UR7, 0x1 ;  /* 0x00000007a6a17c11 */ /* 0x002fe4000f8e08ff */
[----:B------:R-:W-:Y:S01]  /*2570*/  ISETP.GE.AND P5, PT, R153, R20, PT ;  /* 0x000000149900720c */ /* 0x000fe20003fa6270 */
[----:B------:R-:W-:Y:S01]  /*2580*/  VIADD R20, R20, 0xffffffc0 ;  /* 0xffffffc014147836 */ /* 0x000fe20000000000 */
[----:B--2---:R-:W-:Y:S01]  /*2590*/  SEL R157, RZ, 0x10, P6 ;  /* 0x00000010ff9d7807 */ /* 0x004fe20003000000 */
[----:B------:R1:W-:Y:S01]  /*25a0*/  LDGSTS.E.BYPASS.128 [R161], desc[UR14][R158.64], P2 ;  /* 0x000000009ea17fae */ /* 0x0003e20009101c4e */
[----:B------:R-:W-:-:S02]  /*25b0*/  SEL R152, R152, RZ, !P1 ;  /* 0x000000ff98987207 */ /* 0x000fc40004800000 */
[----:B------:R-:W-:Y:S02]  /*25c0*/  SEL R155, RZ, 0x10, P5 ;  /* 0x00000010ff9b7807 */ /* 0x000fe40002800000 */
[C---:B------:R-:W-:Y:S02]  /*25d0*/  IADD3 R154, P6, R181.reuse, R182, RZ ;  /* 0x000000b6b59a7210 */ /* 0x040fe40007fde0ff */
[----:B------:R-:W-:Y:S02]  /*25e0*/  IADD3 R156, P2, R181, R180, RZ ;  /* 0x000000b4b59c7210 */ /* 0x000fe40007f5e0ff */
[----:B------:R-:W-:Y:S02]  /*25f0*/  SEL R157, R157, RZ, !P1 ;  /* 0x000000ff9d9d7207 */ /* 0x000fe40004800000 */
[----:B------:R-:W-:Y:S02]  /*2600*/  ISETP.NE.U32.AND P5, PT, R152, RZ, PT ;  /* 0x000000ff9800720c */ /* 0x000fe40003fa5070 */
[----:B------:R-:W-:Y:S01]  /*2610*/  SEL R152, R155, RZ, !P1 ;  /* 0x000000ff9b987207 */ /* 0x000fe20004800000 */
[C---:B------:R-:W-:Y:S01]  /*2620*/  IMAD.X R155, R172.reuse, 0x1, R193, P6 ;  /* 0x00000001ac9b7824 */ /* 0x040fe200030e06c1 */
[----:B------:R-:W-:Y:S01]  /*2630*/  ISETP.NE.U32.AND P1, PT, R157, RZ, PT ;  /* 0x000000ff9d00720c */ /* 0x000fe20003f25070 */
[----:B------:R-:W-:Y:S01]  /*2640*/  IMAD.X R157, R172, 0x1, R191, P2 ;  /* 0x00000001ac9d7824 */ /* 0x000fe200010e06bf */
[----:B------:R-:W-:-:S02]  /*2650*/  ISETP.NE.U32.AND P6, PT, R152, RZ, PT ;  /* 0x000000ff9800720c */ /* 0x000fc40003fc5070 */
[----:B------:R2:W-:Y:S01]  /*2660*/  LDGSTS.E.BYPASS.128 [R171], desc[UR14][R154.64], P4 ;  /* 0x000000009aab7fae */ /* 0x0005e2000a101c4e */
[C---:B-1----:R-:W-:Y:S02]  /*2670*/  IADD3 R158, P4, R181.reuse, R178, RZ ;  /* 0x000000b2b59e7210 */ /* 0x042fe40007f9e0ff */
[C---:B------:R-:W-:Y:S01]  /*2680*/  IADD3 R160, P2, R181.reuse, R176, RZ ;  /* 0x000000b0b5a07210 */ /* 0x040fe20007f5e0ff */
[----:B------:R1:W-:Y:S01]  /*2690*/  LDGSTS.E.BYPASS.128 [R173], desc[UR14][R156.64], P3 ;  /* 0x000000009cad7fae */ /* 0x0003e20009901c4e */
[----:B------:R-:W-:Y:S01]  /*26a0*/  IADD3 R162, P3, R181, R174, RZ ;  /* 0x000000aeb5a27210 */ /* 0x000fe20007f7e0ff */
[C---:B------:R-:W-:Y:S02]  /*26b0*/  IMAD.X R159, R172.reuse, 0x1, R189, P4 ;  /* 0x00000001ac9f7824 */ /* 0x040fe400020e06bd */
[----:B------:R-:W-:Y:S01]  /*26c0*/  IMAD.X R161, R172, 0x1, R187, P2 ;  /* 0x00000001aca17824 */ /* 0x000fe200010e06bb */
[----:B------:R-:W-:Y:S01]  /*26d0*/  LEA R181, P2, R16, R181, 0x1 ;  /* 0x000000b510b57211 */ /* 0x000fe200078408ff */
[----:B------:R-:W-:Y:S01]  /*26e0*/  IMAD.X R163, R172, 0x1, R185, P3 ;  /* 0x00000001aca37824 */ /* 0x000fe200018e06b9 */
[----:B------:R1:W-:Y:S01]  /*26f0*/  LDGSTS.E.BYPASS.128 [R175], desc[UR14][R158.64], P5 ;  /* 0x000000009eaf7fae */ /* 0x0003e2000a901c4e */
[----:B------:R-:W-:-:S02]  /*2700*/  IADD3 R170, P3, R6, 0x80, RZ ;  /* 0x0000008006aa7810 */ /* 0x000fc40007f7e0ff */
[----:B------:R-:W-:Y:S01]  /*2710*/  IMAD.X R172, R172, 0x1, R183, P2 ;  /* 0x00000001acac7824 */ /* 0x000fe200010e06b7 */
[----:B------:R1:W-:Y:S02]  /*2720*/  LDGSTS.E.BYPASS.128 [R177], desc[UR14][R160.64], P6 ;  /* 0x00000000a0b17fae */ /* 0x0003e4000b101c4e */
[----:B--2---:R-:W-:Y:S02]  /*2730*/  IMAD.X R171, RZ, RZ, R7, P3 ;  /* 0x000000ffffab7224 */ /* 0x004fe400018e0607 */
[----:B------:R1:W-:Y:S01]  /*2740*/  LDGSTS.E.BYPASS.128 [R179], desc[UR14][R162.64], P1 ;  /* 0x00000000a2b37fae */ /* 0x0003e20008901c4e */
[----:B------:R-:W-:-:S03]  /*2750*/  ISETP.NE.AND P1, PT, R5, R22, PT ;  /* 0x000000160500720c */ /* 0x000fc60003f25270 */
[----:B------:R-:W0:Y:S10]  /*2760*/  LDGDEPBAR ;  /* 0x00000000000079af */ /* 0x000e340000000000 */
[----:B-1----:R-:W-:Y:S05]  /*2770*/  @P1 BRA `(.L_x_1) ;  /* 0xfffffff400a01947 */ /* 0x002fea000383ffff */
.L_x_0:
[----:B------:R-:W-:Y:S02]  /*2780*/  WARPGROUP.DEPBAR.LE gsb0, 0x0 ;  /* 0x00008000000079c5 */ /* 0x000fe40000010000 */
[----:B------:R-:W-:-:S04]  /*2790*/  DEPBAR.LE SB0, 0x0 ;  /* 0x000080000000791a */ /* 0x000fc80000000000 */
[----:B------:R-:W-:Y:S01]  /*27a0*/  LEA.HI R6, R13, UR4, RZ, 0x1c ;  /* 0x000000040d067c11 */ /* 0x000fe2000f8fe0ff */
[C---:B------:R-:W-:Y:S01]  /*27b0*/  VIADD R5, R2.reuse, 0x800 ;  /* 0x0000080002057836 */ /* 0x040fe20000000000 */
[----:B------:R-:W-:Y:S01]  /*27c0*/  F2FP.F16.F32.PACK_AB R24, R25, R24 ;  /* 0x000000181918723e */ /* 0x000fe200000000ff */
[C---:B------:R-:W-:Y:S01]  /*27d0*/  VIADD R10, R2.reuse, 0x1800 ;  /* 0x00001800020a7836 */ /* 0x040fe20000000000 */
[----:B------:R-:W-:Y:S01]  /*27e0*/  F2FP.F16.F32.PACK_AB R25, R27, R26 ;  /* 0x0000001a1b19723e */ /* 0x000fe200000000ff */
[----:B------:R-:W-:Y:S01]  /*27f0*/  IMAD R13, R13, 0x2, R6 ;  /* 0x000000020d0d7824 */ /* 0x000fe200078e0206 */
[----:B------:R-:W-:Y:S01]  /*2800*/  F2FP.F16.F32.PACK_AB R32, R33, R32 ;  /* 0x000000202120723e */ /* 0x000fe200000000ff */
[C---:B------:R-:W-:Y:S01]  /*2810*/  VIADD R8, R2.reuse, 0x1000 ;  /* 0x0000100002087836 */ /* 0x040fe20000000000 */
[----:B------:R-:W-:Y:S01]  /*2820*/  F2FP.F16.F32.PACK_AB R26, R29, R28 ;  /* 0x0000001c1d1a723e */ /* 0x000fe200000000ff */
[C---:B------:R-:W-:Y:S01]  /*2830*/  VIADD R12, R2.reuse, 0x2800 ;  /* 0x00002800020c7836 */ /* 0x040fe20000000000 */
[----:B------:R-:W-:Y:S01]  /*2840*/  F2FP.F16.F32.PACK_AB R27, R31, R30 ;  /* 0x0000001e1f1b723e */ /* 0x000fe200000000ff */
[----:B------:R-:W-:Y:S01]  /*2850*/  BAR.SYNC.DEFER_BLOCKING 0x0 ;  /* 0x0000000000007b1d */ /* 0x000fe20000010000 */
[----:B------:R-:W-:Y:S01]  /*2860*/  F2FP.F16.F32.PACK_AB R33, R35, R34 ;  /* 0x000000222321723e */ /* 0x000fe200000000ff */
[C---:B------:R-:W-:Y:S01]  /*2870*/  VIADD R19, R2.reuse, 0x4800 ;  /* 0x0000480002137836 */ /* 0x040fe20000000000 */
[----:B------:R-:W-:Y:S01]  /*2880*/  F2FP.F16.F32.PACK_AB R40, R41, R40 ;  /* 0x000000282928723e */ /* 0x000fe200000000ff */
[----:B------:R-:W-:Y:S01]  /*2890*/  VIADD R11, R2, 0x2000 ;  /* 0x00002000020b7836 */ /* 0x000fe20000000000 */
[----:B------:R-:W-:-:S03]  /*28a0*/  F2FP.F16.F32.PACK_AB R34, R37, R36 ;  /* 0x000000242522723e */ /* 0x000fc600000000ff */
[----:B------:R-:W1:Y:S01]  /*28b0*/  LDC.64 R6, c[0x0][0x220] ;  /* 0x00008800ff067b82 */ /* 0x000e620000000a00 */
[----:B------:R-:W-:Y:S01]  /*28c0*/  F2FP.F16.F32.PACK_AB R35, R39, R38 ;  /* 0x000000262723723e */ /* 0x000fe200000000ff */
[C---:B------:R-:W-:Y:S01]  /*28d0*/  VIADD R21, R2.reuse, 0x5800 ;  /* 0x0000580002157836 */ /* 0x040fe20000000000 */
        /* <DEDUP_REMOVED lines=11> */
[----:B------:R-:W-:Y:S01]  /*2990*/  VIADD R20, R2, 0x5000 ;  /* 0x0000500002147836 */ /* 0x000fe20000000000 */
[----:B------:R-:W-:-:S02]  /*29a0*/  F2FP.F16.F32.PACK_AB R50, R53, R52 ;  /* 0x000000343532723e */ /* 0x000fc400000000ff */
[----:B------:R-:W-:Y:S01]  /*29b0*/  F2FP.F16.F32.PACK_AB R51, R55, R54 ;  /* 0x000000363733723e */ /* 0x000fe200000000ff */
[----:B------:R2:W-:Y:S01]  /*29c0*/  STSM.16.M88.4 [R13], R24 ;  /* 0x000000180d007844 */ /* 0x0005e20000000200 */
[----:B------:R-:W-:Y:S02]  /*29d0*/  F2FP.F16.F32.PACK_AB R57, R59, R58 ;  /* 0x0000003a3b39723e */ /* 0x000fe400000000ff */
[----:B------:R-:W-:Y:S01]  /*29e0*/  F2FP.F16.F32.PACK_AB R64, R65, R64 ;  /* 0x000000404140723e */ /* 0x000fe200000000ff */
[----:B------:R-:W-:Y:S01]  /*29f0*/  STSM.16.M88.4 [R13+0x20], R32 ;  /* 0x000020200d007844 */ /* 0x000fe20000000200 */
[----:B------:R-:W-:Y:S02]  /*2a00*/  F2FP.F16.F32.PACK_AB R58, R61, R60 ;  /* 0x0000003c3d3a723e */ /* 0x000fe400000000ff */
[----:B------:R-:W-:Y:S01]  /*2a10*/  F2FP.F16.F32.PACK_AB R59, R63, R62 ;  /* 0x0000003e3f3b723e */ /* 0x000fe200000000ff */
[----:B------:R3:W-:Y:S01]  /*2a20*/  STSM.16.M88.4 [R13+0x40], R40 ;  /* 0x000040280d007844 */ /* 0x0007e20000000200 */
[----:B------:R-:W-:-:S02]  /*2a30*/  F2FP.F16.F32.PACK_AB R65, R67, R66 ;  /* 0x000000424341723e */ /* 0x000fc400000000ff */
[----:B------:R-:W-:Y:S01]  /*2a40*/  F2FP.F16.F32.PACK_AB R72, R73, R72 ;  /* 0x000000484948723e */ /* 0x000fe200000000ff */
[----:B------:R-:W-:Y:S01]  /*2a50*/  STSM.16.M88.4 [R13+0x60], R48 ;  /* 0x000060300d007844 */ /* 0x000fe20000000200 */
[----:B------:R-:W-:Y:S02]  /*2a60*/  F2FP.F16.F32.PACK_AB R66, R69, R68 ;  /* 0x000000444542723e */ /* 0x000fe400000000ff */
[----:B------:R-:W-:Y:S01]  /*2a70*/  F2FP.F16.F32.PACK_AB R67, R71, R70 ;  /* 0x000000464743723e */ /* 0x000fe200000000ff */
[----:B------:R-:W-:Y:S01]  /*2a80*/  STSM.16.M88.4 [R13+0x80], R56 ;  /* 0x000080380d007844 */ /* 0x000fe20000000200 */
[----:B------:R-:W-:Y:S01]  /*2a90*/  F2FP.F16.F32.PACK_AB R73, R75, R74 ;  /* 0x0000004a4b49723e */ /* 0x000fe200000000ff */
[C---:B--2---:R-:W-:Y:S01]  /*2aa0*/  VIADD R25, R2.reuse, 0x7800 ;  /* 0x0000780002197836 */ /* 0x044fe20000000000 */
[----:B------:R-:W-:Y:S01]  /*2ab0*/  F2FP.F16.F32.PACK_AB R80, R81, R80 ;  /* 0x000000505150723e */ /* 0x000fe200000000ff */
[----:B------:R-:W-:Y:S01]  /*2ac0*/  STSM.16.M88.4 [R13+0xa0], R64 ;  /* 0x0000a0400d007844 */ /* 0x000fe20000000200 */
[----:B------:R-:W-:Y:S01]  /*2ad0*/  F2FP.F16.F32.PACK_AB R74, R77, R76 ;  /* 0x0000004c4d4a723e */ /* 0x000fe200000000ff */
[----:B------:R-:W-:Y:S01]  /*2ae0*/  VIADD R24, R2, 0x7000 ;  /* 0x0000700002187836 */ /* 0x000fe20000000000 */
[----:B------:R-:W-:-:S02]  /*2af0*/  F2FP.F16.F32.PACK_AB R75, R79, R78 ;  /* 0x0000004e4f4b723e */ /* 0x000fc400000000ff */
[----:B------:R-:W-:Y:S02]  /*2b00*/  F2FP.F16.F32.PACK_AB R81, R83, R82 ;  /* 0x000000525351723e */ /* 0x000fe400000000ff */
[----:B------:R-:W-:Y:S01]  /*2b10*/  F2FP.F16.F32.PACK_AB R88, R89, R88 ;  /* 0x000000585958723e */ /* 0x000fe200000000ff */
[----:B------:R-:W-:Y:S01]  /*2b20*/  STSM.16.M88.4 [R13+0xc0], R72 ;  /* 0x0000c0480d007844 */ /* 0x000fe20000000200 */
[----:B------:R-:W-:Y:S02]  /*2b30*/  F2FP.F16.F32.PACK_AB R82, R85, R84 ;  /* 0x000000545552723e */ /* 0x000fe400000000ff */
[----:B------:R-:W-:Y:S01]  /*2b40*/  F2FP.F16.F32.PACK_AB R83, R87, R86 ;  /* 0x000000565753723e */ /* 0x000fe200000000ff */
[----:B------:R-:W2:Y:S01]  /*2b50*/  LDC R84, c[0x0][0x238] ;  /* 0x00008e00ff547b82 */ /* 0x000ea20000000800 */
[----:B------:R-:W-:Y:S02]  /*2b60*/  F2FP.F16.F32.PACK_AB R89, R91, R90 ;  /* 0x0000005a5b59723e */ /* 0x000fe400000000ff */
[----:B------:R-:W-:Y:S01]  /*2b70*/  F2FP.F16.F32.PACK_AB R96, R97, R96 ;  /* 0x000000606160723e */ /* 0x000fe200000000ff */
[----:B------:R-:W-:Y:S01]  /*2b80*/  STSM.16.M88.4 [R13+0xe0], R80 ;  /* 0x0000e0500d007844 */ /* 0x000fe20000000200 */
[----:B------:R-:W-:-:S02]  /*2b90*/  F2FP.F16.F32.PACK_AB R90, R93, R92 ;  /* 0x0000005c5d5a723e */ /* 0x000fc400000000ff */
[----:B------:R-:W-:Y:S02]  /*2ba0*/  F2FP.F16.F32.PACK_AB R91, R95, R94 ;  /* 0x0000005e5f5b723e */ /* 0x000fe400000000ff */
[----:B------:R-:W-:Y:S02]  /*2bb0*/  F2FP.F16.F32.PACK_AB R97, R99, R98 ;  /* 0x000000626361723e */ /* 0x000fe400000000ff */
[----:B------:R-:W-:Y:S01]  /*2bc0*/  F2FP.F16.F32.PACK_AB R104, R105, R104 ;  /* 0x000000686968723e */ /* 0x000fe200000000ff */
[----:B------:R-:W-:Y:S01]  /*2bd0*/  STSM.16.M88.4 [R13+0x100], R88 ;  /* 0x000100580d007844 */ /* 0x000fe20000000200 */
[----:B------:R-:W-:Y:S02]  /*2be0*/  F2FP.F16.F32.PACK_AB R98, R101, R100 ;  /* 0x000000646562723e */ /* 0x000fe400000000ff */
[----:B------:R-:W-:Y:S02]  /*2bf0*/  F2FP.F16.F32.PACK_AB R99, R103, R102 ;  /* 0x000000666763723e */ /* 0x000fe400000000ff */
[----:B------:R-:W-:-:S02]  /*2c00*/  F2FP.F16.F32.PACK_AB R105, R107, R106 ;  /* 0x0000006a6b69723e */ /* 0x000fc400000000ff */
[----:B------:R-:W-:Y:S01]  /*2c10*/  F2FP.F16.F32.PACK_AB R112, R113, R112 ;  /* 0x000000707170723e */ /* 0x000fe200000000ff */
[----:B------:R-:W-:Y:S01]  /*2c20*/  STSM.16.M88.4 [R13+0x120], R96 ;  /* 0x000120600d007844 */ /* 0x000fe20000000200 */
[----:B------:R-:W-:Y:S02]  /*2c30*/  F2FP.F16.F32.PACK_AB R106, R109, R108 ;  /* 0x0000006c6d6a723e */ /* 0x000fe400000000ff */
[----:B------:R-:W-:Y:S02]  /*2c40*/  F2FP.F16.F32.PACK_AB R107, R111, R110 ;  /* 0x0000006e6f6b723e */ /* 0x000fe400000000ff */
        /* <DEDUP_REMOVED lines=24> */
[----:B------:R-:W-:Y:S02]  /*2dd0*/  SHF.R.U32.HI R3, RZ, 0x4, R2 ;  /* 0x00000004ff037819 */ /* 0x000fe40000011602 */
[----:B---3--:R-:W-:Y:S01]  /*2de0*/  SHF.R.U32.HI R41, RZ, 0x4, R25 ;  /* 0x00000004ff297819 */ /* 0x008fe20000011619 */
[----:B------:R3:W-:Y:S01]  /*2df0*/  STSM.16.M88.4 [R13+0x1e0], R144 ;  /* 0x0001e0900d007844 */ /* 0x0007e20000000200 */
[----:B------:R-:W-:Y:S01]  /*2e00*/  LOP3.LUT R9, R3, 0x70, RZ, 0xc0, !PT ;  /* 0x0000007003097812 */ /* 0x000fe200078ec0ff */
[----:B------:R-:W-:Y:S01]  /*2e10*/  IMAD.SHL.U32 R25, R18, 0x80, RZ ;  /* 0x0000008012197824 */ /* 0x000fe200078e00ff */
[----:B------:R-:W-:-:S02]  /*2e20*/  SHF.R.U32.HI R5, RZ, 0x4, R5 ;  /* 0x00000004ff057819 */ /* 0x000fc40000011605 */
[----:B------:R-:W-:Y:S01]  /*2e30*/  SHF.R.U32.HI R3, RZ, 0x4, R10 ;  /* 0x00000004ff037819 */ /* 0x000fe2000001160a */
[----:B------:R-:W-:Y:S01]  /*2e40*/  VIADD R9, R9, UR4 ;  /* 0x0000000409097c36 */ /* 0x000fe20008000000 */
[----:B------:R-:W-:Y:S02]  /*2e50*/  SHF.R.U32.HI R8, RZ, 0x4, R8 ;  /* 0x00000004ff087819 */ /* 0x000fe40000011608 */
[----:B------:R-:W-:Y:S01]  /*2e60*/  SHF.R.U32.HI R14, RZ, 0x4, R12 ;  /* 0x00000004ff0e7819 */ /* 0x000fe2000001160c */
[----:B------:R-:W-:Y:S01]  /*2e70*/  IMAD R9, R2, 0x2, R9 ;  /* 0x0000000202097824 */ /* 0x000fe200078e0209 */
[----:B------:R-:W-:Y:S02]  /*2e80*/  LOP3.LUT R10, R5, 0x7fffff0, RZ, 0xc0, !PT ;  /* 0x07fffff0050a7812 */ /* 0x000fe400078ec0ff */
[----:B------:R-:W-:Y:S02]  /*2e90*/  SHF.R.U32.HI R19, RZ, 0x4, R19 ;  /* 0x00000004ff137819 */ /* 0x000fe40000011613 */
[----:B------:R-:W-:-:S02]  /*2ea0*/  LOP3.LUT R12, R3, 0x7fffff0, RZ, 0xc0, !PT ;  /* 0x07fffff0030c7812 */ /* 0x000fc400078ec0ff */
[C-C-:B------:R-:W-:Y:S02]  /*2eb0*/  LOP3.LUT R5, R25.reuse, 0x8, R4.reuse, 0xfe, !PT ;  /* 0x0000000819057812 */ /* 0x140fe400078efe04 */
[----:B---3--:R-:W-:Y:S02]  /*2ec0*/  SHF.R.U32.HI R13, RZ, 0x4, R11 ;  /* 0x00000004ff0d7819 */ /* 0x008fe4000001160b */
[----:B------:R-:W-:Y:S02]  /*2ed0*/  LOP3.LUT R3, R25, R4, RZ, 0xfc, !PT ;  /* 0x0000000419037212 */ /* 0x000fe400078efcff */
[----:B------:R-:W-:Y:S02]  /*2ee0*/  LOP3.LUT R11, R8, 0x7fffff0, RZ, 0xc0, !PT ;  /* 0x07fffff0080b7812 */ /* 0x000fe400078ec0ff */
[----:B------:R-:W-:Y:S01]  /*2ef0*/  LOP3.LUT R42, R19, 0x7fffff0, RZ, 0xc0, !PT ;  /* 0x07fffff0132a7812 */ /* 0x000fe200078ec0ff */
[CC--:B--2---:R-:W-:Y:S01]  /*2f00*/  IMAD R19, R5.reuse, R84.reuse, RZ ;  /* 0x0000005405137224 */ /* 0x0c4fe200078e02ff */
[----:B------:R-:W-:Y:S01]  /*2f10*/  ISETP.LT.AND P2, PT, R5, 0x1, !P0 ;  /* 0x000000010500780c */ /* 0x000fe20004741270 */
[CC--:B------:R-:W-:Y:S01]  /*2f20*/  IMAD R5, R3.reuse, R84.reuse, RZ ;  /* 0x0000005403057224 */ /* 0x0c0fe200078e02ff */
[----:B------:R-:W-:Y:S01]  /*2f30*/  ISETP.LT.AND P1, PT, R3, 0x1, !P0 ;  /* 0x000000010300780c */ /* 0x000fe20004721270 */
[----:B------:R-:W-:Y:S01]  /*2f40*/  VIADD R3, R10, UR4 ;  /* 0x000000040a037c36 */ /* 0x000fe20008000000 */
[----:B------:R-:W-:Y:S01]  /*2f50*/  SHF.R.U32.HI R21, RZ, 0x4, R21 ;  /* 0x00000004ff157819 */ /* 0x000fe20000011615 */
[----:B------:R-:W-:Y:S01]  /*2f60*/  VIADD R11, R11, UR4 ;  /* 0x000000040b0b7c36 */ /* 0x000fe20008000000 */
[----:B------:R-:W-:Y:S01]  /*2f70*/  LOP3.LUT R8, R25, 0x10, R4, 0xfe, !PT ;  /* 0x0000001019087812 */ /* 0x000fe200078efe04 */
[----:B------:R-:W-:Y:S01]  /*2f80*/  IMAD R3, R2, 0x2, R3 ;  /* 0x0000000202037824 */ /* 0x000fe200078e0203 */
[----:B------:R-:W-:Y:S01]  /*2f90*/  LOP3.LUT R27, R13, 0x7fffff0, RZ, 0xc0, !PT ;  /* 0x07fffff00d1b7812 */ /* 0x000fe200078ec0ff */
[----:B------:R-:W-:Y:S01]  /*2fa0*/  VIADD R13, R12, UR4 ;  /* 0x000000040c0d7c36 */ /* 0x000fe20008000000 */
[----:B------:R-:W-:Y:S01]  /*2fb0*/  SHF.R.U32.HI R15, RZ, 0x4, R15 ;  /* 0x00000004ff0f7819 */ /* 0x000fe2000001160f */
[----:B------:R-:W-:Y:S01]  /*2fc0*/  VIADD R43, R42, UR4 ;  /* 0x000000042a2b7c36 */ /* 0x000fe20008000000 */
[----:B------:R-:W-:Y:S01]  /*2fd0*/  SHF.R.U32.HI R39, RZ, 0x4, R24 ;  /* 0x00000004ff277819 */ /* 0x000fe20000011618 */
[----:B------:R-:W-:Y:S01]  /*2fe0*/  IMAD R24, R2, 0x2, R11 ;  /* 0x0000000202187824 */ /* 0x000fe200078e020b */
[----:B------:R-:W-:Y:S01]  /*2ff0*/  BAR.SYNC.DEFER_BLOCKING 0x0 ;  /* 0x0000000000007b1d */ /* 0x000fe20000010000 */
[----:B------:R-:W-:Y:S01]  /*3000*/  LOP3.LUT R46, R21, 0x7fffff0, RZ, 0xc0, !PT ;  /* 0x07fffff0152e7812 */ /* 0x000fe200078ec0ff */
[C---:B------:R-:W-:Y:S01]  /*3010*/  IMAD R21, R8.reuse, R84, RZ ;  /* 0x0000005408157224 */ /* 0x040fe200078e02ff */
[----:B------:R-:W-:Y:S01]  /*3020*/  ISETP.LT.AND P3, PT, R8, 0x1, !P0 ;  /* 0x000000010800780c */ /* 0x000fe20004761270 */
[----:B------:R-:W-:Y:S01]  /*3030*/  IMAD R26, R2, 0x2, R13 ;  /* 0x00000002021a7824 */ /* 0x000fe200078e020d */
[----:B------:R-:W-:Y:S01]  /*3040*/  LOP3.LUT R36, R14, 0x7fffff0, RZ, 0xc0, !PT ;  /* 0x07fffff00e247812 */ /* 0x000fe200078ec0ff */
[----:B------:R-:W-:Y:S01]  /*3050*/  VIADD R27, R27, UR4 ;  /* 0x000000041b1b7c36 */ /* 0x000fe20008000000 */
[----:B------:R-:W-:Y:S01]  /*3060*/  LOP3.LUT R37, R15, 0x7fffff0, RZ, 0xc0, !PT ;  /* 0x07fffff00f257812 */ /* 0x000fe200078ec0ff */
[C---:B------:R-:W-:Y:S01]  /*3070*/  IMAD R56, R2.reuse, 0x2, R43 ;  /* 0x0000000202387824 */ /* 0x040fe200078e022b */
[----:B------:R-:W-:Y:S01]  /*3080*/  SHF.R.U32.HI R16, RZ, 0x4, R16 ;  /* 0x00000004ff107819 */ /* 0x000fe20000011610 */
[----:B------:R-:W-:Y:S01]  /*3090*/  IMAD R27, R2, 0x2, R27 ;  /* 0x00000002021b7824 */ /* 0x000fe200078e021b */
[----:B------:R-:W-:Y:S01]  /*30a0*/  SHF.R.U32.HI R17, RZ, 0x4, R17 ;  /* 0x00000004ff117819 */ /* 0x000fe20000011611 */
[----:B------:R-:W-:Y:S01]  /*30b0*/  VIADD R37, R37, UR4 ;  /* 0x0000000425257c36 */ /* 0x000fe20008000000 */
[----:B------:R-:W-:Y:S01]  /*30c0*/  LOP3.LUT R38, R16, 0x7fffff0, RZ, 0xc0, !PT ;  /* 0x07fffff010267812 */ /* 0x000fe200078ec0ff */
[----:B------:R-:W-:Y:S01]  /*30d0*/  VIADD R47, R46, UR4 ;  /* 0x000000042e2f7c36 */ /* 0x000fe20008000000 */
[----:B------:R-:W-:Y:S01]  /*30e0*/  LOP3.LUT R40, R17, 0x7fffff0, RZ, 0xc0, !PT ;  /* 0x07fffff011287812 */ /* 0x000fe200078ec0ff */
[----:B-1----:R-:W-:Y:S01]  /*30f0*/  IMAD.WIDE R16, R5, 0x2, R6 ;  /* 0x0000000205107825 */ /* 0x002fe200078e0206 */
[----:B------:R-:W-:-:S02]  /*3100*/  SHF.R.U32.HI R22, RZ, 0x4, R22 ;  /* 0x00000004ff167819 */ /* 0x000fc40000011616 */
[----:B------:R-:W-:Y:S01]  /*3110*/  SHF.R.U32.HI R23, RZ, 0x4, R23 ;  /* 0x00000004ff177819 */ /* 0x000fe20000011617 */
[----:B------:R-:W-:Y:S01]  /*3120*/  IMAD.WIDE R18, R19, 0x2, R6 ;  /* 0x0000000213127825 */ /* 0x000fe200078e0206 */
[----:B------:R-:W-:Y:S02]  /*3130*/  LOP3.LUT R48, R22, 0x7fffff0, RZ, 0xc0, !PT ;  /* 0x07fffff016307812 */ /* 0x000fe400078ec0ff */
[----:B------:R-:W-:Y:S01]  /*3140*/  LOP3.LUT R50, R23, 0x7fffff0, RZ, 0xc0, !PT ;  /* 0x07fffff017327812 */ /* 0x000fe200078ec0ff */
[----:B------:R-:W1:Y:S01]  /*3150*/  LDS.128 R8, [R9] ;  /* 0x0000000009087984 */ /* 0x000e620000000c00 */
[----:B------:R-:W-:Y:S01]  /*3160*/  LOP3.LUT R52, R39, 0x7fffff0, RZ, 0xc0, !PT ;  /* 0x07fffff027347812 */ /* 0x000fe200078ec0ff */
[----:B------:R-:W-:Y:S01]  /*3170*/  IMAD.WIDE R22, R0, 0x2, R16 ;  /* 0x0000000200167825 */ /* 0x000fe200078e0210 */
[----:B------:R-:W-:Y:S01]  /*3180*/  SHF.R.U32.HI R20, RZ, 0x4, R20 ;  /* 0x00000004ff147819 */ /* 0x000fe20000011614 */
[----:B------:R2:W3:Y:S01]  /*3190*/  LDS.128 R12, [R3+0x1000] ;  /* 0x00100000030c7984 */ /* 0x0004e20000000c00 */
[----:B------:R-:W-:Y:S01]  /*31a0*/  LOP3.LUT R54, R41, 0x7fffff0, RZ, 0xc0, !PT ;  /* 0x07fffff029367812 */ /* 0x000fe200078ec0ff */
[----:B------:R-:W-:Y:S01]  /*31b0*/  VIADD R39, R38, UR4 ;  /* 0x0000000426277c36 */ /* 0x000fe20008000000 */
[----:B------:R-:W-:Y:S01]  /*31c0*/  LOP3.LUT R44, R20, 0x7fffff0, RZ, 0xc0, !PT ;  /* 0x07fffff0142c7812 */ /* 0x000fe200078ec0ff */
[----:B------:R4:W5:Y:S01]  /*31d0*/  LDS.128 R28, [R24+0x2000] ;  /* 0x00200000181c7984 */ /* 0x0009620000000c00 */
[----:B------:R-:W-:-:S02]  /*31e0*/  VIADD R17, R36, UR4 ;  /* 0x0000000424117c36 */ /* 0x000fc40008000000 */
[----:B------:R-:W-:Y:S01]  /*31f0*/  VIADD R41, R40, UR4 ;  /* 0x0000000428297c36 */ /* 0x000fe20008000000 */
[----:B------:R4:W3:Y:S01]  /*3200*/  LDS.128 R32, [R26+0x3000] ;  /* 0x003000001a207984 */ /* 0x0008e20000000c00 */
[----:B------:R-:W-:Y:S02]  /*3210*/  VIADD R49, R48, UR4 ;  /* 0x0000000430317c36 */ /* 0x000fe40008000000 */
[C---:B--2---:R-:W-:Y:S01]  /*3220*/  IMAD R3, R2.reuse, 0x2, R17 ;  /* 0x0000000202037824 */ /* 0x044fe200078e0211 */
[----:B------:R-:W-:Y:S01]  /*3230*/  LDS.128 R56, [R56+0x9000] ;  /* 0x0090000038387984 */ /* 0x000fe20000000c00 */
[C---:B------:R-:W-:Y:S02]  /*3240*/  IMAD R48, R2.reuse, 0x2, R39 ;  /* 0x0000000202307824 */ /* 0x040fe400078e0227 */
[----:B----4-:R-:W-:Y:S02]  /*3250*/  VIADD R24, R25, UR16 ;  /* 0x0000001019187c36 */ /* 0x010fe40008000000 */
[----:B------:R-:W-:-:S02]  /*3260*/  IMAD R26, R2, 0x2, R37 ;  /* 0x00000002021a7824 */ /* 0x000fc400078e0225 */
[----:B------:R-:W2:Y:S01]  /*3270*/  LDS.128 R36, [R27+0x4000] ;  /* 0x004000001b247984 */ /* 0x000ea20000000c00 */
[----:B------:R-:W-:Y:S01]  /*3280*/  VIADD R53, R52, UR4 ;  /* 0x0000000434357c36 */ /* 0x000fe20008000000 */
[----:B------:R-:W-:Y:S01]  /*3290*/  ISETP.LT.AND P4, PT, R24, 0x1, !P0 ;  /* 0x000000011800780c */ /* 0x000fe20004781270 */
[----:B------:R-:W-:Y:S02]  /*32a0*/  IMAD R52, R2, 0x2, R41 ;  /* 0x0000000202347824 */ /* 0x000fe400078e0229 */
[----:B------:R4:W2:Y:S01]  /*32b0*/  LDS.128 R40, [R3+0x5000] ;  /* 0x0050000003287984 */ /* 0x0008a20000000c00 */
[----:B------:R-:W-:Y:S02]  /*32c0*/  VIADD R45, R44, UR4 ;  /* 0x000000042c2d7c36 */ /* 0x000fe40008000000 */
[----:B------:R-:W-:Y:S02]  /*32d0*/  VIADD R51, R50, UR4 ;  /* 0x0000000432337c36 */ /* 0x000fe40008000000 */
[----:B------:R-:W-:-:S02]  /*32e0*/  VIADD R55, R54, UR4 ;  /* 0x0000000436377c36 */ /* 0x000fc40008000000 */
[----:B------:R-:W-:Y:S01]  /*32f0*/  IMAD R17, R24, R84, RZ ;  /* 0x0000005418117224 */ /* 0x000fe200078e02ff */
[----:B----4-:R-:W-:Y:S01]  /*3300*/  LOP3.LUT R3, R25, 0x28, R4, 0xfe, !PT ;  /* 0x0000002819037812 */ /* 0x010fe200078efe04 */
[----:B------:R-:W-:Y:S01]  /*3310*/  IMAD.WIDE R20, R21, 0x2, R6 ;  /* 0x0000000215147825 */ /* 0x000fe200078e0206 */
[----:B-1----:R1:W-:Y:S03]  /*3320*/  @P1 STG.E.128 desc[UR14][R22.64], R8 ;  /* 0x0000000816001986 */ /* 0x0023e6000c101d0e */
[C---:B------:R-:W-:Y:S02]  /*3330*/  IMAD R60, R2.reuse, 0x2, R45 ;  /* 0x00000002023c7824 */ /* 0x040fe400078e022d */
[C---:B------:R-:W-:Y:S02]  /*3340*/  IMAD R64, R2.reuse, 0x2, R47 ;  /* 0x0000000202407824 */ /* 0x040fe400078e022f */
[----:B------:R-:W-:Y:S01]  /*3350*/  IMAD.WIDE R16, R17, 0x2, R6 ;  /* 0x0000000211107825 */ /* 0x000fe200078e0206 */
[----:B------:R-:W4:Y:S03]  /*3360*/  LDS.128 R44, [R26+0x6000] ;  /* 0x006000001a2c7984 */ /* 0x000f260000000c00 */
[C---:B------:R-:W-:Y:S01]  /*3370*/  IMAD R68, R2.reuse, 0x2, R49 ;  /* 0x0000000202447824 */ /* 0x040fe200078e0231 */
[----:B------:R-:W-:Y:S01]  /*3380*/  LDS.128 R60, [R60+0xa000] ;  /* 0x00a000003c3c7984 */ /* 0x000fe20000000c00 */
[----:B------:R-:W-:-:S02]  /*3390*/  IMAD R72, R2, 0x2, R51 ;  /* 0x0000000202487824 */ /* 0x000fc400078e0233 */
[C---:B------:R-:W-:Y:S01]  /*33a0*/  IMAD R76, R2.reuse, 0x2, R53 ;  /* 0x00000002024c7824 */ /* 0x040fe200078e0235 */
[----:B------:R-:W2:Y:S01]  /*33b0*/  LDS.128 R48, [R48+0x7000] ;  /* 0x0070000030307984 */ /* 0x000ea20000000c00 */
[----:B------:R-:W-:Y:S01]  /*33c0*/  IMAD R80, R2, 0x2, R55 ;  /* 0x0000000202507824 */ /* 0x000fe200078e0237 */
[C---:B------:R-:W-:Y:S01]  /*33d0*/  LOP3.LUT R2, R25.reuse, 0x20, R4, 0xfe, !PT ;  /* 0x0000002019027812 */ /* 0x040fe200078efe04 */
[C---:B------:R-:W-:Y:S01]  /*33e0*/  IMAD.WIDE R18, R0.reuse, 0x2, R18 ;  /* 0x0000000200127825 */ /* 0x040fe200078e0212 */
[----:B------:R-:W2:Y:S01]  /*33f0*/  LDS.128 R52, [R52+0x8000] ;  /* 0x0080000034347984 */ /* 0x000ea20000000c00 */
[----:B------:R-:W-:Y:S02]  /*3400*/  LOP3.LUT R4, R25, 0x30, R4, 0xfe, !PT ;  /* 0x0000003019047812 */ /* 0x000fe400078efe04 */
[----:B------:R-:W-:Y:S01]  /*3410*/  IMAD.WIDE R20, R0, 0x2, R20 ;  /* 0x0000000200147825 */ /* 0x000fe200078e0214 */
[----:B------:R-:W2:Y:S01]  /*3420*/  LDS.128 R64, [R64+0xb000] ;  /* 0x00b0000040407984 */ /* 0x000ea20000000c00 */
[----:B------:R-:W-:-:S02]  /*3430*/  ISETP.LT.AND P1, PT, R2, 0x1, !P0 ;  /* 0x000000010200780c */ /* 0x000fc40004721270 */
[----:B------:R-:W-:Y:S01]  /*3440*/  IMAD.WIDE R16, R0, 0x2, R16 ;  /* 0x0000000200107825 */ /* 0x000fe200078e0210 */
[----:B---3--:R3:W-:Y:S01]  /*3450*/  @P2 STG.E.128 desc[UR14][R18.64], R12 ;  /* 0x0000000c12002986 */ /* 0x0087e2000c101d0e */
[C---:B------:R-:W-:Y:S02]  /*3460*/  ISETP.LT.AND P2, PT, R3.reuse, 0x1, !P0 ;  /* 0x000000010300780c */ /* 0x040fe40004741270 */
[-C--:B-1----:R-:W-:Y:S01]  /*3470*/  IMAD R9, R2, R84.reuse, RZ ;  /* 0x0000005402097224 */ /* 0x082fe200078e02ff */
[----:B------:R-:W1:Y:S01]  /*3480*/  LDS.128 R68, [R68+0xc000] ;  /* 0x00c0000044447984 */ /* 0x000e620000000c00 */
[----:B------:R-:W-:Y:S02]  /*3490*/  IMAD R11, R3, R84, RZ ;  /* 0x00000054030b7224 */ /* 0x000fe400078e02ff */
[----:B------:R-:W-:Y:S01]  /*34a0*/  IMAD.WIDE R2, R9, 0x2, R6 ;  /* 0x0000000209027825 */ /* 0x000fe200078e0206 */
[----:B------:R-:W1:Y:S04]  /*34b0*/  LDS.128 R72, [R72+0xd000] ;  /* 0x00d0000048487984 */ /* 0x000e680000000c00 */
[----:B-----5:R5:W-:Y:S01]  /*34c0*/  @P3 STG.E.128 desc[UR14][R20.64], R28 ;  /* 0x0000001c14003986 */ /* 0x020be2000c101d0e */
[----:B------:R-:W-:-:S03]  /*34d0*/  ISETP.LT.AND P3, PT, R4, 0x1, !P0 ;  /* 0x000000010400780c */ /* 0x000fc60004761270 */
[----:B------:R-:W1:Y:S01]  /*34e0*/  LDS.128 R76, [R76+0xe000] ;  /* 0x00e000004c4c7984 */ /* 0x000e620000000c00 */
[----:B---3--:R-:W-:-:S03]  /*34f0*/  IMAD R13, R4, R84, RZ ;  /* 0x00000054040d7224 */ /* 0x008fc600078e02ff */
[----:B------:R3:W-:Y:S01]  /*3500*/  @P4 STG.E.128 desc[UR14][R16.64], R32 ;  /* 0x0000002010004986 */ /* 0x0007e2000c101d0e */
[C---:B------:R-:W-:Y:S01]  /*3510*/  ISETP.LT.AND P4, PT, R25.reuse, RZ, !P0 ;  /* 0x000000ff1900720c */ /* 0x040fe20004781270 */
[----:B------:R-:W-:Y:S02]  /*3520*/  IMAD R15, R84, 0x40, R5 ;  /* 0x00000040540f7824 */ /* 0x000fe400078e0205 */
[----:B------:R-:W-:Y:S02]  /*3530*/  VIADD R25, R25, UR17 ;  /* 0x0000001119197c36 */ /* 0x000fe40008000000 */
[----:B------:R-:W-:-:S03]  /*3540*/  IMAD.WIDE R4, R11, 0x2, R6 ;  /* 0x000000020b047825 */ /* 0x000fc600078e0206 */
[----:B------:R-:W-:Y:S01]  /*3550*/  ISETP.LT.AND P0, PT, R25, 0x1, !P0 ;  /* 0x000000011900780c */ /* 0x000fe20004701270 */
[----:B------:R-:W-:-:S04]  /*3560*/  IMAD.WIDE R8, R13, 0x2, R6 ;  /* 0x000000020d087825 */ /* 0x000fc800078e0206 */
[----:B------:R-:W-:-:S04]  /*3570*/  IMAD.WIDE R10, R0, 0x2, R2 ;  /* 0x00000002000a7825 */ /* 0x000fc800078e0202 */
[----:B------:R-:W-:Y:S01]  /*3580*/  IMAD R3, R25, R84, RZ ;  /* 0x0000005419037224 */ /* 0x000fe200078e02ff */
[----:B--2---:R2:W-:Y:S01]  /*3590*/  @P1 STG.E.128 desc[UR14][R10.64], R36 ;  /* 0x000000240a001986 */ /* 0x0045e2000c101d0e */
[----:B-----5:R-:W-:Y:S02]  /*35a0*/  IMAD R21, R84, 0x8, R15 ;  /* 0x0000000854157824 */ /* 0x020fe400078e020f */
[----:B------:R-:W-:-:S04]  /*35b0*/  IMAD.WIDE R12, R0, 0x2, R4 ;  /* 0x00000002000c7825 */ /* 0x000fc800078e0204 */
[--C-:B------:R-:W-:Y:S01]  /*35c0*/  IMAD.WIDE R4, R15, 0x2, R6.reuse ;  /* 0x000000020f047825 */ /* 0x100fe200078e0206 */
[----:B------:R5:W-:Y:S03]  /*35d0*/  @P2 STG.E.128 desc[UR14][R12.64], R40 ;  /* 0x000000280c002986 */ /* 0x000be6000c101d0e */
[----:B------:R-:W-:-:S04]  /*35e0*/  IMAD.WIDE R2, R3, 0x2, R6 ;  /* 0x0000000203027825 */ /* 0x000fc800078e0206 */
[----:B------:R-:W-:-:S04]  /*35f0*/  IMAD.WIDE R14, R0, 0x2, R8 ;  /* 0x00000002000e7825 */ /* 0x000fc800078e0208 */
[----:B------:R-:W-:Y:S01]  /*3600*/  IMAD R9, R84, 0x8, R21 ;  /* 0x0000000854097824 */ /* 0x000fe200078e0215 */
[----:B----4-:R4:W-:Y:S01]  /*3610*/  @P3 STG.E.128 desc[UR14][R14.64], R44 ;  /* 0x0000002c0e003986 */ /* 0x0109e2000c101d0e */
[----:B------:R-:W-:-:S04]  /*3620*/  IMAD.WIDE R18, R0, 0x2, R4 ;  /* 0x0000000200127825 */ /* 0x000fc800078e0204 */
[----:B---3--:R-:W-:-:S04]  /*3630*/  IMAD.WIDE R16, R0, 0x2, R2 ;  /* 0x0000000200107825 */ /* 0x008fc800078e0202 */
[----:B------:R-:W-:Y:S01]  /*3640*/  IMAD R23, R84, 0x10, R9 ;  /* 0x0000001054177824 */ /* 0x000fe200078e0209 */
[----:B------:R4:W-:Y:S01]  /*3650*/  @P0 STG.E.128 desc[UR14][R16.64], R48 ;  /* 0x0000003010000986 */ /* 0x0009e2000c101d0e */
[----:B------:R-:W-:-:S03]  /*3660*/  IMAD.WIDE R2, R21, 0x2, R6 ;  /* 0x0000000215027825 */ /* 0x000fc600078e0206 */
[----:B------:R4:W-:Y:S01]  /*3670*/  @P4 STG.E.128 desc[UR14][R18.64], R52 ;  /* 0x0000003412004986 */ /* 0x0009e2000c101d0e */
[----:B------:R-:W-:Y:S02]  /*3680*/  VIADD R4, R24, 0x40 ;  /* 0x0000004018047836 */ /* 0x000fe40000000000 */
[----:B--2---:R-:W-:Y:S02]  /*3690*/  IMAD R11, R84, 0x8, R23 ;  /* 0x00000008540b7824 */ /* 0x004fe400078e0217 */
[----:B------:R-:W-:Y:S02]  /*36a0*/  IMAD R5, R4, R84, RZ ;  /* 0x0000005404057224 */ /* 0x000fe400078e02ff */
[----:B------:R-:W-:-:S04]  /*36b0*/  IMAD.WIDE R20, R0, 0x2, R2 ;  /* 0x0000000200147825 */ /* 0x000fc800078e0202 */
[----:B-----5:R-:W-:Y:S01]  /*36c0*/  IMAD R13, R84, 0x8, R11 ;  /* 0x00000008540d7824 */ /* 0x020fe200078e020b */
[----:B------:R4:W-:Y:S01]  /*36d0*/  @P4 STG.E.128 desc[UR14][R20.64], R56 ;  /* 0x0000003814004986 */ /* 0x0009e2000c101d0e */
[----:B------:R-:W-:-:S04]  /*36e0*/  IMAD.WIDE R2, R9, 0x2, R6 ;  /* 0x0000000209027825 */ /* 0x000fc800078e0206 */
[----:B------:R-:W-:-:S04]  /*36f0*/  IMAD.WIDE R4, R5, 0x2, R6 ;  /* 0x0000000205047825 */ /* 0x000fc800078e0206 */
[----:B------:R-:W-:-:S04]  /*3700*/  IMAD.WIDE R8, R23, 0x2, R6 ;  /* 0x0000000217087825 */ /* 0x000fc800078e0206 */
[----:B------:R-:W-:-:S04]  /*3710*/  IMAD.WIDE R10, R11, 0x2, R6 ;  /* 0x000000020b0a7825 */ /* 0x000fc800078e0206 */
[----:B------:R-:W-:-:S04]  /*3720*/  IMAD.WIDE R12, R13, 0x2, R6 ;  /* 0x000000020d0c7825 */ /* 0x000fc800078e0206 */
[----:B------:R-:W-:-:S04]  /*3730*/  IMAD.WIDE R2, R0, 0x2, R2 ;  /* 0x0000000200027825 */ /* 0x000fc800078e0202 */
[C---:B------:R-:W-:Y:S01]  /*3740*/  IMAD.WIDE R4, R0.reuse, 0x2, R4 ;  /* 0x0000000200047825 */ /* 0x040fe200078e0204 */
[----:B------:R4:W-:Y:S03]  /*3750*/  @P4 STG.E.128 desc[UR14][R2.64], R60 ;  /* 0x0000003c02004986 */ /* 0x0009e6000c101d0e */
[C---:B------:R-:W-:Y:S01]  /*3760*/  IMAD.WIDE R8, R0.reuse, 0x2, R8 ;  /* 0x0000000200087825 */ /* 0x040fe200078e0208 */
[----:B------:R4:W-:Y:S03]  /*3770*/  @P4 STG.E.128 desc[UR14][R4.64], R64 ;  /* 0x0000004004004986 */ /* 0x0009e6000c101d0e */
[C---:B------:R-:W-:Y:S01]  /*3780*/  IMAD.WIDE R10, R0.reuse, 0x2, R10 ;  /* 0x00000002000a7825 */ /* 0x040fe200078e020a */
[----:B-1----:R4:W-:Y:S03]  /*3790*/  @P4 STG.E.128 desc[UR14][R8.64], R68 ;  /* 0x0000004408004986 */ /* 0x0029e6000c101d0e */
[----:B------:R-:W-:Y:S01]  /*37a0*/  IMAD.WIDE R12, R0, 0x2, R12 ;  /* 0x00000002000c7825 */ /* 0x000fe200078e020c */
[----:B------:R4:W-:Y:S04]  /*37b0*/  @P4 STG.E.128 desc[UR14][R10.64], R72 ;  /* 0x000000480a004986 */ /* 0x0009e8000c101d0e */
[----:B------:R4:W-:Y:S01]  /*37c0*/  @P4 STG.E.128 desc[UR14][R12.64], R76 ;  /* 0x0000004c0c004986 */ /* 0x0009e2000c101d0e */
[----:B------:R-:W-:Y:S05]  /*37d0*/  @!P4 EXIT ;  /* 0x000000000000c94d */ /* 0x000fea0003800000 */
[----:B------:R-:W1:Y:S01]  /*37e0*/  LDS.128 R80, [R80+0xf000] ;  /* 0x00f0000050507984 */ /* 0x000e620000000c00 */
[----:B------:R-:W-:-:S04]  /*37f0*/  VIADD R24, R24, 0x60 ;  /* 0x0000006018187836 */ /* 0x000fc80000000000 */
[----:B----4-:R-:W-:-:S04]  /*3800*/  IMAD R3, R24, R84, RZ ;  /* 0x0000005418037224 */ /* 0x010fc800078e02ff */
[----:B------:R-:W-:-:S04]  /*3810*/  IMAD.WIDE R6, R3, 0x2, R6 ;  /* 0x0000000203067825 */ /* 0x000fc800078e0206 */
[----:B------:R-:W-:-:S05]  /*3820*/  IMAD.WIDE R6, R0, 0x2, R6 ;  /* 0x0000000200067825 */ /* 0x000fca00078e0206 */
[----:B-1----:R-:W-:Y:S01]  /*3830*/  STG.E.128 desc[UR14][R6.64], R80 ;  /* 0x0000005006007986 */ /* 0x002fe2000c101d0e */
[----:B------:R-:W-:Y:S05]  /*3840*/  EXIT ;  /* 0x000000000000794d */ /* 0x000fea0003800000 */
.L_x_2:
[----:B------:R-:W-:-:S00]  /*3850*/  BRA `(.L_x_2) ;  /* 0xfffffffc00fc7947 */ /* 0x000fc0000383ffff */
[----:B------:R-:W-:-:S00]  /*3860*/  NOP ;  /* 0x0000000000007918 */ /* 0x000fc00000000000 */
        /* <DEDUP_REMOVED lines=9> */
.L_x_3:


//--------------------- .nv.shared.matmul_kernel  --------------------------
	.section	.nv.shared.matmul_kernel,"aw",@nobits
	.sectionflags	@""
	.align	16
	.zero		1024


//--------------------- .nv.shared.reserved.0     --------------------------
	.section	.nv.shared.reserved.0,"aw",@nobits
	.weak		__nv_reservedSMEM_offset_0_alias
	.size		__nv_reservedSMEM_offset_0_alias, 0, 0
	.other		__nv_reservedSMEM_offset_0_alias,@"STO_CUDA_RESERVED_SHARED STV_DEFAULT"
__nv_reservedSMEM_offset_0_alias:
	.zero		0


//--------------------- .nv.constant0.matmul_kernel --------------------------
	.section	.nv.constant0.matmul_kernel,"a",@progbits
	.sectionflags	@""
	.align	4
.nv.constant0.matmul_kernel:
	.zero		584


//--------------------- SYMBOLS --------------------------

	.type		.nv.reservedSmem.offset0,@object
	.size		.nv.reservedSmem.offset0,0x4
